	.target	sm_90a

	.elftype	@"ET_EXEC"


//--------------------- .note.nv.tkinfo           --------------------------
	.section	.note.nv.tkinfo,"",@"SHT_NOTE"
	.sectionflags	@"SHF_NOTE_NV_TKINFO"
	.tkinfo
        /*0018*/ 	.word	0x00000002
        /*0030*/ 	.string	""
        /*0030*/ 	.string	"ptxas"
        /*0030*/ 	.string	"Cuda compilation tools, release 13.0, V13.0.88"
        /*0030*/ 	.string	"Build cuda_13.0.r13.0/compiler.36424714_0"
        /*0030*/ 	.string	"-arch sm_90a -m 64 "



//--------------------- .note.nv.cuinfo           --------------------------
	.section	.note.nv.cuinfo,"",@"SHT_NOTE"
	.sectionflags	@"SHF_NOTE_NV_CUINFO"
        /*0018*/ 	.short	0x0002
        /*001a*/ 	.short	0x005a
        /*001c*/ 	.short	0x0082
	.zero		2


//--------------------- .nv.info                  --------------------------
	.section	.nv.info,"",@"SHT_CUDA_INFO"
	.align	4


	//----- nvinfo : EIATTR_REGCOUNT
	.align		4
        /*0000*/ 	.byte	0x04, 0x2f
        /*0002*/ 	.short	(.L_15 - .L_14)
	.align		4
.L_14:
        /*0004*/ 	.word	index@(_ZN7cutlass13device_kernelINS_4gemm6kernel13GemmUniversalIN4cute5tupleIJiiiiEEENS1_10collective13CollectiveMmaINS1_34MainloopSm90TmaGmmaWarpSpecializedILi14ENS5_IJNS4_1CILi1EEESB_SB_EEENS1_32KernelTmaWarpSpecializedPingpongEEENS5_IJNSA_ILi64EEESF_SF_EEENS_6half_tENS5_IJlSB_lEEESH_SI_NS4_8TiledMMAINS4_8MMA_AtomIJNS4_4SM904GMMA25MMA_64x64x16_F32F16F16_SSILNSM_5MajorE0ELSO_0ELNSM_7ScaleInE1ELSP_1EEEEEENS4_6LayoutISC_NS5_IJNSA_ILi0EEEST_ST_EEEEENS5_IJNS4_10UnderscoreESW_SW_EEEEENS4_13SM90_TMA_LOADENS4_14ComposedLayoutINS4_7SwizzleILi3ELi4ELi3EEENS4_18smem_ptr_flag_bitsILi16EEENSS_INS5_IJNSA_ILi8EEESF_EEENS5_IJSF_SB_EEEEEEEvNS4_8identityESZ_S19_vS1A_EENS_8epilogue10collective6detail29Sm90TmaWarpSpecializedAdapterINS1D_15DefaultEpilogueISH_SI_SI_NS1C_6thread17LinearCombinationISH_Li1EffLNS1H_9ScaleType4KindE0ELNS_15FloatRoundStyleE2ESH_EENS1_15EpilogueDefaultEEEEEvvEEEEvNT_6ParamsE)
        /*0008*/ 	.word	0x000000a8


	//----- nvinfo : EIATTR_FRAME_SIZE
	.align		4
.L_15:
        /*000c*/ 	.byte	0x04, 0x11
        /*000e*/ 	.short	(.L_17 - .L_16)
	.align		4
.L_16:
        /*0010*/ 	.word	index@(_ZN7cutlass13device_kernelINS_4gemm6kernel13GemmUniversalIN4cute5tupleIJiiiiEEENS1_10collective13CollectiveMmaINS1_34MainloopSm90TmaGmmaWarpSpecializedILi14ENS5_IJNS4_1CILi1EEESB_SB_EEENS1_32KernelTmaWarpSpecializedPingpongEEENS5_IJNSA_ILi64EEESF_SF_EEENS_6half_tENS5_IJlSB_lEEESH_SI_NS4_8TiledMMAINS4_8MMA_AtomIJNS4_4SM904GMMA25MMA_64x64x16_F32F16F16_SSILNSM_5MajorE0ELSO_0ELNSM_7ScaleInE1ELSP_1EEEEEENS4_6LayoutISC_NS5_IJNSA_ILi0EEEST_ST_EEEEENS5_IJNS4_10UnderscoreESW_SW_EEEEENS4_13SM90_TMA_LOADENS4_14ComposedLayoutINS4_7SwizzleILi3ELi4ELi3EEENS4_18smem_ptr_flag_bitsILi16EEENSS_INS5_IJNSA_ILi8EEESF_EEENS5_IJSF_SB_EEEEEEEvNS4_8identityESZ_S19_vS1A_EENS_8epilogue10collective6detail29Sm90TmaWarpSpecializedAdapterINS1D_15DefaultEpilogueISH_SI_SI_NS1C_6thread17LinearCombinationISH_Li1EffLNS1H_9ScaleType4KindE0ELNS_15FloatRoundStyleE2ESH_EENS1_15EpilogueDefaultEEEEEvvEEEEvNT_6ParamsE)
        /*0014*/ 	.word	0x00000008


	//----- nvinfo : EIATTR_MIN_STACK_SIZE
	.align		4
.L_17:
        /*0018*/ 	.byte	0x04, 0x12
        /*001a*/ 	.short	(.L_19 - .L_18)
	.align		4
.L_18:
        /*001c*/ 	.word	index@(_ZN7cutlass13device_kernelINS_4gemm6kernel13GemmUniversalIN4cute5tupleIJiiiiEEENS1_10collective13CollectiveMmaINS1_34MainloopSm90TmaGmmaWarpSpecializedILi14ENS5_IJNS4_1CILi1EEESB_SB_EEENS1_32KernelTmaWarpSpecializedPingpongEEENS5_IJNSA_ILi64EEESF_SF_EEENS_6half_tENS5_IJlSB_lEEESH_SI_NS4_8TiledMMAINS4_8MMA_AtomIJNS4_4SM904GMMA25MMA_64x64x16_F32F16F16_SSILNSM_5MajorE0ELSO_0ELNSM_7ScaleInE1ELSP_1EEEEEENS4_6LayoutISC_NS5_IJNSA_ILi0EEEST_ST_EEEEENS5_IJNS4_10UnderscoreESW_SW_EEEEENS4_13SM90_TMA_LOADENS4_14ComposedLayoutINS4_7SwizzleILi3ELi4ELi3EEENS4_18smem_ptr_flag_bitsILi16EEENSS_INS5_IJNSA_ILi8EEESF_EEENS5_IJSF_SB_EEEEEEEvNS4_8identityESZ_S19_vS1A_EENS_8epilogue10collective6detail29Sm90TmaWarpSpecializedAdapterINS1D_15DefaultEpilogueISH_SI_SI_NS1C_6thread17LinearCombinationISH_Li1EffLNS1H_9ScaleType4KindE0ELNS_15FloatRoundStyleE2ESH_EENS1_15EpilogueDefaultEEEEEvvEEEEvNT_6ParamsE)
        /*0020*/ 	.word	0x00000008
.L_19:


//--------------------- .nv.compat                --------------------------
	.section	.nv.compat,"",@"SHT_CUDA_COMPAT_INFO"
	.align	4
        /*0000*/ 	.byte	0x02, 0x09, 0x01, 0x00, 0x02, 0x02, 0x04, 0x00, 0x02, 0x05, 0x05, 0x00, 0x03, 0x07, 0x01, 0x01
        /*0010*/ 	.byte	0x02, 0x03, 0x01, 0x00, 0x02, 0x06, 0x01, 0x00, 0x04, 0x0b, 0x08, 0x00, 0x00, 0x00, 0x00, 0x00
        /*0020*/ 	.byte	0x00, 0x00, 0x00, 0x00


//--------------------- .nv.info._ZN7cutlass13device_kernelINS_4gemm6kernel13GemmUniversalIN4cute5tupleIJiiiiEEENS1_10collective13CollectiveMmaINS1_34MainloopSm90TmaGmmaWarpSpecializedILi14ENS5_IJNS4_1CILi1EEESB_SB_EEENS1_32KernelTmaWarpSpecializedPingpongEEENS5_IJNSA_ILi64EEESF_SF_EEENS_6half_tENS5_IJlSB_lEEESH_SI_NS4_8TiledMMAINS4_8MMA_AtomIJNS4_4SM904GMMA25MMA_64x64x16_F32F16F16_SSILNSM_5MajorE0ELSO_0ELNSM_7ScaleInE1ELSP_1EEEEEENS4_6LayoutISC_NS5_IJNSA_ILi0EEEST_ST_EEEEENS5_IJNS4_10UnderscoreESW_SW_EEEEENS4_13SM90_TMA_LOADENS4_14ComposedLayoutINS4_7SwizzleILi3ELi4ELi3EEENS4_18smem_ptr_flag_bitsILi16EEENSS_INS5_IJNSA_ILi8EEESF_EEENS5_IJSF_SB_EEEEEEEvNS4_8identityESZ_S19_vS1A_EENS_8epilogue10collective6detail29Sm90TmaWarpSpecializedAdapterINS1D_15DefaultEpilogueISH_SI_SI_NS1C_6thread17LinearCombinationISH_Li1EffLNS1H_9ScaleType4KindE0ELNS_15FloatRoundStyleE2ESH_EENS1_15EpilogueDefaultEEEEEvvEEEEvNT_6ParamsE --------------------------
	.section	.nv.info._ZN7cutlass13device_kernelINS_4gemm6kernel13GemmUniversalIN4cute5tupleIJiiiiEEENS1_10collective13CollectiveMmaINS1_34MainloopSm90TmaGmmaWarpSpecializedILi14ENS5_IJNS4_1CILi1EEESB_SB_EEENS1_32KernelTmaWarpSpecializedPingpongEEENS5_IJNSA_ILi64EEESF_SF_EEENS_6half_tENS5_IJlSB_lEEESH_SI_NS4_8TiledMMAINS4_8MMA_AtomIJNS4_4SM904GMMA25MMA_64x64x16_F32F16F16_SSILNSM_5MajorE0ELSO_0ELNSM_7ScaleInE1ELSP_1EEEEEENS4_6LayoutISC_NS5_IJNSA_ILi0EEEST_ST_EEEEENS5_IJNS4_10UnderscoreESW_SW_EEEEENS4_13SM90_TMA_LOADENS4_14ComposedLayoutINS4_7SwizzleILi3ELi4ELi3EEENS4_18smem_ptr_flag_bitsILi16EEENSS_INS5_IJNSA_ILi8EEESF_EEENS5_IJSF_SB_EEEEEEEvNS4_8identityESZ_S19_vS1A_EENS_8epilogue10collective6detail29Sm90TmaWarpSpecializedAdapterINS1D_15DefaultEpilogueISH_SI_SI_NS1C_6thread17LinearCombinationISH_Li1EffLNS1H_9ScaleType4KindE0ELNS_15FloatRoundStyleE2ESH_EENS1_15EpilogueDefaultEEEEEvvEEEEvNT_6ParamsE,"",@"SHT_CUDA_INFO"
	.sectionflags	@""
	.align	4


	//----- nvinfo : EIATTR_CUDA_API_VERSION
	.align		4
        /*0000*/ 	.byte	0x04, 0x37
        /*0002*/ 	.short	(.L_21 - .L_20)
.L_20:
        /*0004*/ 	.word	0x00000082


	//----- nvinfo : EIATTR_KPARAM_INFO
	.align		4
.L_21:
        /*0008*/ 	.byte	0x04, 0x17
        /*000a*/ 	.short	(.L_23 - .L_22)
.L_22:
        /*000c*/ 	.word	0x00000000
        /*0010*/ 	.short	0x0000
        /*0012*/ 	.short	0x0070
        /*0014*/ 	.byte	0x00, 0xf0, 0x01, 0x10


	//----- nvinfo : EIATTR_SPARSE_MMA_MASK
	.align		4
.L_23:
        /*0018*/ 	.byte	0x03, 0x50
        /*001a*/ 	.short	0x0000


	//----- nvinfo : EIATTR_MAXREG_COUNT
	.align		4
        /*001c*/ 	.byte	0x03, 0x1b
        /*001e*/ 	.short	0x00a8


	//----- nvinfo : EIATTR_NUM_BARRIERS
	.align		4
        /*0020*/ 	.byte	0x02, 0x4c
        /*0022*/ 	.byte	0x01
	.zero		1


	//----- nvinfo : EIATTR_EXTERNS
	.align		4
        /*0024*/ 	.byte	0x04, 0x0f
        /*0026*/ 	.short	(.L_25 - .L_24)


	//   ....[0]....
	.align		4
.L_24:
        /*0028*/ 	.word	index@(__assertfail)


	//----- nvinfo : EIATTR_ANNOTATIONS
	.align		4
.L_25:
        /*002c*/ 	.byte	0x04, 0x55
        /*002e*/ 	.short	(.L_27 - .L_26)


	//   ....[0]....
.L_26:
        /*0030*/ 	.word	0x00000001
        /*0034*/ 	.byte	0x40, 0x0c, 0x00, 0x00, 0x01, 0x00, 0x00, 0x00, 0x90, 0x44, 0x00, 0x00, 0x01, 0x00, 0x00, 0x00
        /*0044*/ 	.byte	0x80, 0x50, 0x00, 0x00


	//----- nvinfo : EIATTR_MERCURY_ISA_VERSION
	.align		4
.L_27:
        /*0048*/ 	.byte	0x03, 0x5f
        /*004a*/ 	.short	0x0101


	//----- nvinfo : EIATTR_INT_WARP_WIDE_INSTR_OFFSETS
	.align		4
        /*004c*/ 	.byte	0x04, 0x31
        /*004e*/ 	.short	(.L_29 - .L_28)


	//   ....[0]....
.L_28:
        /*0050*/ 	.word	0x00000550


	//   ....[1]....
        /*0054*/ 	.word	0x00000570


	//   ....[2]....
        /*0058*/ 	.word	0x000005f0


	//   ....[3]....
        /*005c*/ 	.word	0x00000600


	//   ....[4]....
        /*0060*/ 	.word	0x00000610


	//   ....[5]....
        /*0064*/ 	.word	0x00000630


	//   ....[6]....
        /*0068*/ 	.word	0x000006c0


	//   ....[7]....
        /*006c*/ 	.word	0x000006e0


	//----- nvinfo : EIATTR_COOP_GROUP_MASK_REGIDS
	.align		4
.L_29:
        /*0070*/ 	.byte	0x04, 0x29
        /*0072*/ 	.short	(.L_31 - .L_30)


	//   ....[0]....
.L_30:
        /*0074*/ 	.word	0xffffffff


	//   ....[1]....
        /*0078*/ 	.word	0xffffffff


	//   ....[2]....
        /*007c*/ 	.word	0xffffffff


	//   ....[3]....
        /*0080*/ 	.word	0xffffffff


	//   ....[4]....
        /*0084*/ 	.word	0xffffffff


	//   ....[5]....
        /*0088*/ 	.word	0xffffffff


	//----- nvinfo : EIATTR_COOP_GROUP_INSTR_OFFSETS
	.align		4
.L_31:
        /*008c*/ 	.byte	0x04, 0x28
        /*008e*/ 	.short	(.L_33 - .L_32)


	//   ....[0]....
.L_32:
        /*0090*/ 	.word	0x00000070


	//   ....[1]....
        /*0094*/ 	.word	0x00000080


	//   ....[2]....
        /*0098*/ 	.word	0x00000140


	//   ....[3]....
        /*009c*/ 	.word	0x00000440


	//   ....[4]....
        /*00a0*/ 	.word	0x00000480


	//   ....[5]....
        /*00a4*/ 	.word	0x000004d0


	//----- nvinfo : EIATTR_REG_RECONFIG
	.align		4
.L_33:
        /*00a8*/ 	.byte	0x01, 0x54
	.zero		2


	//----- nvinfo : EIATTR_SYSCALL_OFFSETS
	.align		4
        /*00ac*/ 	.byte	0x04, 0x46
        /*00ae*/ 	.short	(.L_35 - .L_34)


	//   ....[0]....
.L_34:
        /*00b0*/ 	.word	0x00001780


	//----- nvinfo : EIATTR_MBARRIER_INSTR_OFFSETS
	.align		4
.L_35:
        /*00b4*/ 	.byte	0x04, 0x39
        /*00b6*/ 	.short	(.L_37 - .L_36)


	//   ....[0]....
.L_36:
        /*00b8*/ 	.word	0x00000260
        /*00bc*/ 	.word	0x000000ff
        /*00c0*/ 	.word	0x00000000
        /*00c4*/ 	.short	0x0100
        /*00c6*/ 	.byte	0x08
	.zero		1


	//   ....[1]....
        /*00c8*/ 	.word	0x00000270
        /*00cc*/ 	.word	0x000000ff
        /*00d0*/ 	.word	0x00000070
        /*00d4*/ 	.short	0x0100
        /*00d6*/ 	.byte	0x08
	.zero		1


	//   ....[2]....
        /*00d8*/ 	.word	0x00000280
        /*00dc*/ 	.word	0x000000ff
        /*00e0*/ 	.word	0x00000008
        /*00e4*/ 	.short	0x0100
        /*00e6*/ 	.byte	0x08
	.zero		1


	//   ....[3]....
        /*00e8*/ 	.word	0x00000290
        /*00ec*/ 	.word	0x000000ff
        /*00f0*/ 	.word	0x00000078
        /*00f4*/ 	.short	0x0100
        /*00f6*/ 	.byte	0x08
	.zero		1


	//   ....[4]....
        /*00f8*/ 	.word	0x000002a0
        /*00fc*/ 	.word	0x000000ff
        /*0100*/ 	.word	0x00000010
        /*0104*/ 	.short	0x0100
        /*0106*/ 	.byte	0x08
	.zero		1


	//   ....[5]....
        /*0108*/ 	.word	0x000002b0
        /*010c*/ 	.word	0x000000ff
        /*0110*/ 	.word	0x00000080
        /*0114*/ 	.short	0x0100
        /*0116*/ 	.byte	0x08
	.zero		1


	//   ....[6]....
        /*0118*/ 	.word	0x000002c0
        /*011c*/ 	.word	0x000000ff
        /*0120*/ 	.word	0x00000018
        /*0124*/ 	.short	0x0100
        /*0126*/ 	.byte	0x08
	.zero		1


	//   ....[7]....
        /*0128*/ 	.word	0x000002d0
        /*012c*/ 	.word	0x000000ff
        /*0130*/ 	.word	0x00000088
        /*0134*/ 	.short	0x0100
        /*0136*/ 	.byte	0x08
	.zero		1


	//   ....[8]....
        /*0138*/ 	.word	0x000002e0
        /*013c*/ 	.word	0x000000ff
        /*0140*/ 	.word	0x00000020
        /*0144*/ 	.short	0x0100
        /*0146*/ 	.byte	0x08
	.zero		1


	//   ....[9]....
        /*0148*/ 	.word	0x000002f0
        /*014c*/ 	.word	0x000000ff
        /*0150*/ 	.word	0x00000090
        /*0154*/ 	.short	0x0100
        /*0156*/ 	.byte	0x08
	.zero		1


	//   ....[10]....
        /*0158*/ 	.word	0x00000300
        /*015c*/ 	.word	0x000000ff
        /*0160*/ 	.word	0x00000028
        /*0164*/ 	.short	0x0100
        /*0166*/ 	.byte	0x08
	.zero		1


	//   ....[11]....
        /*0168*/ 	.word	0x00000310
        /*016c*/ 	.word	0x000000ff
        /*0170*/ 	.word	0x00000098
        /*0174*/ 	.short	0x0100
        /*0176*/ 	.byte	0x08
	.zero		1


	//   ....[12]....
        /*0178*/ 	.word	0x00000320
        /*017c*/ 	.word	0x000000ff
        /*0180*/ 	.word	0x00000030
        /*0184*/ 	.short	0x0100
        /*0186*/ 	.byte	0x08
	.zero		1


	//   ....[13]....
        /*0188*/ 	.word	0x00000330
        /*018c*/ 	.word	0x000000ff
        /*0190*/ 	.word	0x000000a0
        /*0194*/ 	.short	0x0100
        /*0196*/ 	.byte	0x08
	.zero		1


	//   ....[14]....
        /*0198*/ 	.word	0x00000340
        /*019c*/ 	.word	0x000000ff
        /*01a0*/ 	.word	0x00000038
        /*01a4*/ 	.short	0x0100
        /*01a6*/ 	.byte	0x08
	.zero		1


	//   ....[15]....
        /*01a8*/ 	.word	0x00000350
        /*01ac*/ 	.word	0x000000ff
        /*01b0*/ 	.word	0x000000a8
        /*01b4*/ 	.short	0x0100
        /*01b6*/ 	.byte	0x08
	.zero		1


	//   ....[16]....
        /*01b8*/ 	.word	0x00000360
        /*01bc*/ 	.word	0x000000ff
        /*01c0*/ 	.word	0x00000040
        /*01c4*/ 	.short	0x0100
        /*01c6*/ 	.byte	0x08
	.zero		1


	//   ....[17]....
        /*01c8*/ 	.word	0x00000370
        /*01cc*/ 	.word	0x000000ff
        /*01d0*/ 	.word	0x000000b0
        /*01d4*/ 	.short	0x0100
        /*01d6*/ 	.byte	0x08
	.zero		1


	//   ....[18]....
        /*01d8*/ 	.word	0x00000380
        /*01dc*/ 	.word	0x000000ff
        /*01e0*/ 	.word	0x00000048
        /*01e4*/ 	.short	0x0100
        /*01e6*/ 	.byte	0x08
	.zero		1


	//   ....[19]....
        /*01e8*/ 	.word	0x00000390
        /*01ec*/ 	.word	0x000000ff
        /*01f0*/ 	.word	0x000000b8
        /*01f4*/ 	.short	0x0100
        /*01f6*/ 	.byte	0x08
	.zero		1


	//   ....[20]....
        /*01f8*/ 	.word	0x000003a0
        /*01fc*/ 	.word	0x000000ff
        /*0200*/ 	.word	0x00000050
        /*0204*/ 	.short	0x0100
        /*0206*/ 	.byte	0x08
	.zero		1


	//   ....[21]....
        /*0208*/ 	.word	0x000003b0
        /*020c*/ 	.word	0x000000ff
        /*0210*/ 	.word	0x000000c0
        /*0214*/ 	.short	0x0100
        /*0216*/ 	.byte	0x08
	.zero		1


	//   ....[22]....
        /*0218*/ 	.word	0x000003c0
        /*021c*/ 	.word	0x000000ff
        /*0220*/ 	.word	0x00000058
        /*0224*/ 	.short	0x0100
        /*0226*/ 	.byte	0x08
	.zero		1


	//   ....[23]....
        /*0228*/ 	.word	0x000003d0
        /*022c*/ 	.word	0x000000ff
        /*0230*/ 	.word	0x000000c8
        /*0234*/ 	.short	0x0100
        /*0236*/ 	.byte	0x08
	.zero		1


	//   ....[24]....
        /*0238*/ 	.word	0x000003e0
        /*023c*/ 	.word	0x000000ff
        /*0240*/ 	.word	0x00000060
        /*0244*/ 	.short	0x0100
        /*0246*/ 	.byte	0x08
	.zero		1


	//   ....[25]....
        /*0248*/ 	.word	0x000003f0
        /*024c*/ 	.word	0x000000ff
        /*0250*/ 	.word	0x000000d0
        /*0254*/ 	.short	0x0100
        /*0256*/ 	.byte	0x08
	.zero		1


	//   ....[26]....
        /*0258*/ 	.word	0x00000400
        /*025c*/ 	.word	0x000000ff
        /*0260*/ 	.word	0x00000068
        /*0264*/ 	.short	0x0100
        /*0266*/ 	.byte	0x08
	.zero		1


	//   ....[27]....
        /*0268*/ 	.word	0x00000410
        /*026c*/ 	.word	0x000000ff
        /*0270*/ 	.word	0x000000d8
        /*0274*/ 	.short	0x0100
        /*0276*/ 	.byte	0x08
	.zero		1


	//   ....[28]....
        /*0278*/ 	.word	0x00000720
        /*027c*/ 	.word	0x000000ff
        /*0280*/ 	.word	0x00000110
        /*0284*/ 	.short	0x0100
        /*0286*/ 	.byte	0x08
	.zero		1


	//   ....[29]....
        /*0288*/ 	.word	0x00000790
        /*028c*/ 	.word	0x000000ff
        /*0290*/ 	.word	0x00000118
        /*0294*/ 	.short	0x0100
        /*0296*/ 	.byte	0x08
	.zero		1


	//   ....[30]....
        /*0298*/ 	.word	0x000007b0
        /*029c*/ 	.word	0x000000ff
        /*02a0*/ 	.word	0x000000f0
        /*02a4*/ 	.short	0x0100
        /*02a6*/ 	.byte	0x09
	.zero		1


	//   ....[31]....
        /*02a8*/ 	.word	0x000007c0
        /*02ac*/ 	.word	0x000000ff
        /*02b0*/ 	.word	0x000000f8
        /*02b4*/ 	.short	0x0100
        /*02b6*/ 	.byte	0x09
	.zero		1


	//   ....[32]....
        /*02b8*/ 	.word	0x000007d0
        /*02bc*/ 	.word	0x000000ff
        /*02c0*/ 	.word	0x00000100
        /*02c4*/ 	.short	0x0100
        /*02c6*/ 	.byte	0x09
	.zero		1


	//   ....[33]....
        /*02c8*/ 	.word	0x000007e0
        /*02cc*/ 	.word	0x000000ff
        /*02d0*/ 	.word	0x00000108
        /*02d4*/ 	.short	0x0100
        /*02d6*/ 	.byte	0x09
	.zero		1


	//   ....[34]....
        /*02d8*/ 	.word	0x00001660
        /*02dc*/ 	.word	0x0000003d
        /*02e0*/ 	.word	0x00000000
        /*02e4*/ 	.short	0x010a
        /*02e6*/ 	.byte	0x2a
	.zero		1


	//   ....[35]....
        /*02e8*/ 	.word	0x00001800
        /*02ec*/ 	.word	0x00000003
        /*02f0*/ 	.word	0x00000000
        /*02f4*/ 	.short	0x010a
        /*02f6*/ 	.byte	0x3f
	.zero		1


	//   ....[36]....
        /*02f8*/ 	.word	0x00001840
        /*02fc*/ 	.word	0x00000003
        /*0300*/ 	.word	0x00000000
        /*0304*/ 	.short	0x010a
        /*0306*/ 	.byte	0x3f
	.zero		1


	//   ....[37]....
        /*0308*/ 	.word	0x00001b40
        /*030c*/ 	.word	0x000000ff
        /*0310*/ 	.word	0x00000000
        /*0314*/ 	.short	0x010a
        /*0316*/ 	.byte	0x04
	.zero		1


	//   ....[38]....
        /*0318*/ 	.word	0x00001b80
        /*031c*/ 	.word	0x000000ff
        /*0320*/ 	.word	0x00000000
        /*0324*/ 	.short	0x010a
        /*0326*/ 	.byte	0x04
	.zero		1


	//   ....[39]....
        /*0328*/ 	.word	0x00001de0
        /*032c*/ 	.word	0x000000ff
        /*0330*/ 	.word	0x00000000
        /*0334*/ 	.short	0x0101
        /*0336*/ 	.byte	0x04
	.zero		1


	//   ....[40]....
        /*0338*/ 	.word	0x00001ed0
        /*033c*/ 	.word	0x0000003e
        /*0340*/ 	.word	0x00000000
        /*0344*/ 	.short	0x0101
        /*0346*/ 	.byte	0x2f
	.zero		1


	//   ....[41]....
        /*0348*/ 	.word	0x00001fb0
        /*034c*/ 	.word	0x000000ff
        /*0350*/ 	.word	0x00000000
        /*0354*/ 	.short	0x0101
        /*0356*/ 	.byte	0x06
	.zero		1


	//   ....[42]....
        /*0358*/ 	.word	0x00002060
        /*035c*/ 	.word	0x0000003d
        /*0360*/ 	.word	0x00000010
        /*0364*/ 	.short	0x010a
        /*0366*/ 	.byte	0x2a
	.zero		1


	//   ....[43]....
        /*0368*/ 	.word	0x000044b0
        /*036c*/ 	.word	0x00000040
        /*0370*/ 	.word	0x00000000
        /*0374*/ 	.short	0x0101
        /*0376*/ 	.byte	0x2f
	.zero		1


	//   ....[44]....
        /*0378*/ 	.word	0x00004e10
        /*037c*/ 	.word	0x0000000a
        /*0380*/ 	.word	0x00000070
        /*0384*/ 	.short	0x010a
        /*0386*/ 	.byte	0x3f
	.zero		1


	//   ....[45]....
        /*0388*/ 	.word	0x00005190
        /*038c*/ 	.word	0x00000008
        /*0390*/ 	.word	0x00000118
        /*0394*/ 	.short	0x0101
        /*0396*/ 	.byte	0x3f
	.zero		1


	//   ....[46]....
        /*0398*/ 	.word	0x00005920
        /*039c*/ 	.word	0x00000009
        /*03a0*/ 	.word	0x00000000
        /*03a4*/ 	.short	0x010a
        /*03a6*/ 	.byte	0x3f
	.zero		1


	//   ....[47]....
        /*03a8*/ 	.word	0x000059a0
        /*03ac*/ 	.word	0x00000008
        /*03b0*/ 	.word	0x00000000
        /*03b4*/ 	.short	0x010a
        /*03b6*/ 	.byte	0x3f
	.zero		1


	//   ....[48]....
        /*03b8*/ 	.word	0x00005a30
        /*03bc*/ 	.word	0x00000009
        /*03c0*/ 	.word	0x00000000
        /*03c4*/ 	.short	0x010a
        /*03c6*/ 	.byte	0x3f
	.zero		1


	//   ....[49]....
        /*03c8*/ 	.word	0x00005ac0
        /*03cc*/ 	.word	0x00000008
        /*03d0*/ 	.word	0x00000000
        /*03d4*/ 	.short	0x010a
        /*03d6*/ 	.byte	0x3f
	.zero		1


	//   ....[50]....
        /*03d8*/ 	.word	0x00005b50
        /*03dc*/ 	.word	0x00000009
        /*03e0*/ 	.word	0x00000000
        /*03e4*/ 	.short	0x010a
        /*03e6*/ 	.byte	0x3f
	.zero		1


	//   ....[51]....
        /*03e8*/ 	.word	0x00005be0
        /*03ec*/ 	.word	0x00000008
        /*03f0*/ 	.word	0x00000000
        /*03f4*/ 	.short	0x010a
        /*03f6*/ 	.byte	0x3f
	.zero		1


	//   ....[52]....
        /*03f8*/ 	.word	0x00005c70
        /*03fc*/ 	.word	0x00000009
        /*0400*/ 	.word	0x00000000
        /*0404*/ 	.short	0x010a
        /*0406*/ 	.byte	0x3f
	.zero		1


	//   ....[53]....
        /*0408*/ 	.word	0x00005d00
        /*040c*/ 	.word	0x00000008
        /*0410*/ 	.word	0x00000000
        /*0414*/ 	.short	0x010a
        /*0416*/ 	.byte	0x3f
	.zero		1


	//   ....[54]....
        /*0418*/ 	.word	0x00005d90
        /*041c*/ 	.word	0x00000009
        /*0420*/ 	.word	0x00000000
        /*0424*/ 	.short	0x010a
        /*0426*/ 	.byte	0x3f
	.zero		1


	//   ....[55]....
        /*0428*/ 	.word	0x00005e20
        /*042c*/ 	.word	0x00000008
        /*0430*/ 	.word	0x00000000
        /*0434*/ 	.short	0x010a
        /*0436*/ 	.byte	0x3f
	.zero		1


	//   ....[56]....
        /*0438*/ 	.word	0x00005eb0
        /*043c*/ 	.word	0x00000009
        /*0440*/ 	.word	0x00000000
        /*0444*/ 	.short	0x010a
        /*0446*/ 	.byte	0x3f
	.zero		1


	//   ....[57]....
        /*0448*/ 	.word	0x00005f40
        /*044c*/ 	.word	0x00000008
        /*0450*/ 	.word	0x00000000
        /*0454*/ 	.short	0x010a
        /*0456*/ 	.byte	0x3f
	.zero		1


	//   ....[58]....
        /*0458*/ 	.word	0x00005fd0
        /*045c*/ 	.word	0x0000000b
        /*0460*/ 	.word	0x00000000
        /*0464*/ 	.short	0x010a
        /*0466*/ 	.byte	0x3f
	.zero		1


	//   ....[59]....
        /*0468*/ 	.word	0x00006060
        /*046c*/ 	.word	0x00000003
        /*0470*/ 	.word	0x00000000
        /*0474*/ 	.short	0x010a
        /*0476*/ 	.byte	0x3f
	.zero		1


	//   ....[60]....
        /*0478*/ 	.word	0x000060c0
        /*047c*/ 	.word	0x0000003f
        /*0480*/ 	.word	0x00000000
        /*0484*/ 	.short	0x010a
        /*0486*/ 	.byte	0x3f
	.zero		1


	//   ....[61]....
        /*0488*/ 	.word	0x00006110
        /*048c*/ 	.word	0x00000003
        /*0490*/ 	.word	0x00000000
        /*0494*/ 	.short	0x010a
        /*0496*/ 	.byte	0x3f
	.zero		1


	//   ....[62]....
        /*0498*/ 	.word	0x00006170
        /*049c*/ 	.word	0x00000004
        /*04a0*/ 	.word	0x00000000
        /*04a4*/ 	.short	0x010a
        /*04a6*/ 	.byte	0x3f
	.zero		1


	//   ....[63]....
        /*04a8*/ 	.word	0x000061c0
        /*04ac*/ 	.word	0x0000003f
        /*04b0*/ 	.word	0x00000010
        /*04b4*/ 	.short	0x010a
        /*04b6*/ 	.byte	0x3f
	.zero		1


	//   ....[64]....
        /*04b8*/ 	.word	0x00006290
        /*04bc*/ 	.word	0x0000000a
        /*04c0*/ 	.word	0x00000070
        /*04c4*/ 	.short	0x010a
        /*04c6*/ 	.byte	0x3f
	.zero		1


	//   ....[65]....
        /*04c8*/ 	.word	0x00006360
        /*04cc*/ 	.word	0x00000009
        /*04d0*/ 	.word	0x00000000
        /*04d4*/ 	.short	0x010a
        /*04d6*/ 	.byte	0x3f
	.zero		1


	//   ....[66]....
        /*04d8*/ 	.word	0x000063b0
        /*04dc*/ 	.word	0x00000008
        /*04e0*/ 	.word	0x00000000
        /*04e4*/ 	.short	0x010a
        /*04e6*/ 	.byte	0x3f
	.zero		1


	//   ....[67]....
        /*04e8*/ 	.word	0x00006400
        /*04ec*/ 	.word	0x00000009
        /*04f0*/ 	.word	0x00000000
        /*04f4*/ 	.short	0x010a
        /*04f6*/ 	.byte	0x3f
	.zero		1


	//   ....[68]....
        /*04f8*/ 	.word	0x00006450
        /*04fc*/ 	.word	0x00000008
        /*0500*/ 	.word	0x00000000
        /*0504*/ 	.short	0x010a
        /*0506*/ 	.byte	0x3f
	.zero		1


	//   ....[69]....
        /*0508*/ 	.word	0x000064a0
        /*050c*/ 	.word	0x00000009
        /*0510*/ 	.word	0x00000000
        /*0514*/ 	.short	0x010a
        /*0516*/ 	.byte	0x3f
	.zero		1


	//   ....[70]....
        /*0518*/ 	.word	0x000064f0
        /*051c*/ 	.word	0x00000008
        /*0520*/ 	.word	0x00000000
        /*0524*/ 	.short	0x010a
        /*0526*/ 	.byte	0x3f
	.zero		1


	//   ....[71]....
        /*0528*/ 	.word	0x00006540
        /*052c*/ 	.word	0x00000009
        /*0530*/ 	.word	0x00000000
        /*0534*/ 	.short	0x010a
        /*0536*/ 	.byte	0x3f
	.zero		1


	//   ....[72]....
        /*0538*/ 	.word	0x00006590
        /*053c*/ 	.word	0x00000008
        /*0540*/ 	.word	0x00000000
        /*0544*/ 	.short	0x010a
        /*0546*/ 	.byte	0x3f
	.zero		1


	//   ....[73]....
        /*0548*/ 	.word	0x000065e0
        /*054c*/ 	.word	0x00000009
        /*0550*/ 	.word	0x00000000
        /*0554*/ 	.short	0x010a
        /*0556*/ 	.byte	0x3f
	.zero		1


	//   ....[74]....
        /*0558*/ 	.word	0x00006630
        /*055c*/ 	.word	0x00000008
        /*0560*/ 	.word	0x00000000
        /*0564*/ 	.short	0x010a
        /*0566*/ 	.byte	0x3f
	.zero		1


	//   ....[75]....
        /*0568*/ 	.word	0x00006680
        /*056c*/ 	.word	0x00000009
        /*0570*/ 	.word	0x00000000
        /*0574*/ 	.short	0x010a
        /*0576*/ 	.byte	0x3f
	.zero		1


	//   ....[76]....
        /*0578*/ 	.word	0x000066d0
        /*057c*/ 	.word	0x00000008
        /*0580*/ 	.word	0x00000000
        /*0584*/ 	.short	0x010a
        /*0586*/ 	.byte	0x3f
	.zero		1


	//   ....[77]....
        /*0588*/ 	.word	0x00006720
        /*058c*/ 	.word	0x0000000b
        /*0590*/ 	.word	0x00000000
        /*0594*/ 	.short	0x010a
        /*0596*/ 	.byte	0x3f
	.zero		1


	//----- nvinfo : EIATTR_NUM_MBARRIERS
	.align		4
.L_37:
        /*0598*/ 	.byte	0x03, 0x38
        /*059a*/ 	.short	0x0022


	//----- nvinfo : EIATTR_EXIT_INSTR_OFFSETS
	.align		4
        /*059c*/ 	.byte	0x04, 0x1c
        /*059e*/ 	.short	(.L_39 - .L_38)


	//   ....[0]....
.L_38:
        /*05a0*/ 	.word	0x00001300


	//   ....[1]....
        /*05a4*/ 	.word	0x00001360


	//   ....[2]....
        /*05a8*/ 	.word	0x00004b40


	//   ....[3]....
        /*05ac*/ 	.word	0x00004b70


	//   ....[4]....
        /*05b0*/ 	.word	0x000060b0


	//----- nvinfo : EIATTR_MAX_THREADS
	.align		4
.L_39:
        /*05b4*/ 	.byte	0x04, 0x05
        /*05b6*/ 	.short	(.L_41 - .L_40)
.L_40:
        /*05b8*/ 	.word	0x00000180
        /*05bc*/ 	.word	0x00000001
        /*05c0*/ 	.word	0x00000001


	//----- nvinfo : EIATTR_CRS_STACK_SIZE
	.align		4
.L_41:
        /*05c4*/ 	.byte	0x04, 0x1e
        /*05c6*/ 	.short	(.L_43 - .L_42)
.L_42:
        /*05c8*/ 	.word	0x00000000


	//----- nvinfo : EIATTR_CBANK_PARAM_SIZE
	.align		4
.L_43:
        /*05cc*/ 	.byte	0x03, 0x19
        /*05ce*/ 	.short	0x0470


	//----- nvinfo : EIATTR_PARAM_CBANK
	.align		4
        /*05d0*/ 	.byte	0x04, 0x0a
        /*05d2*/ 	.short	(.L_45 - .L_44)
	.align		4
.L_44:
        /*05d4*/ 	.word	index@(.nv.constant0._ZN7cutlass13device_kernelINS_4gemm6kernel13GemmUniversalIN4cute5tupleIJiiiiEEENS1_10collective13CollectiveMmaINS1_34MainloopSm90TmaGmmaWarpSpecializedILi14ENS5_IJNS4_1CILi1EEESB_SB_EEENS1_32KernelTmaWarpSpecializedPingpongEEENS5_IJNSA_ILi64EEESF_SF_EEENS_6half_tENS5_IJlSB_lEEESH_SI_NS4_8TiledMMAINS4_8MMA_AtomIJNS4_4SM904GMMA25MMA_64x64x16_F32F16F16_SSILNSM_5MajorE0ELSO_0ELNSM_7ScaleInE1ELSP_1EEEEEENS4_6LayoutISC_NS5_IJNSA_ILi0EEEST_ST_EEEEENS5_IJNS4_10UnderscoreESW_SW_EEEEENS4_13SM90_TMA_LOADENS4_14ComposedLayoutINS4_7SwizzleILi3ELi4ELi3EEENS4_18smem_ptr_flag_bitsILi16EEENSS_INS5_IJNSA_ILi8EEESF_EEENS5_IJSF_SB_EEEEEEEvNS4_8identityESZ_S19_vS1A_EENS_8epilogue10collective6detail29Sm90TmaWarpSpecializedAdapterINS1D_15DefaultEpilogueISH_SI_SI_NS1C_6thread17LinearCombinationISH_Li1EffLNS1H_9ScaleType4KindE0ELNS_15FloatRoundStyleE2ESH_EENS1_15EpilogueDefaultEEEEEvvEEEEvNT_6ParamsE)
        /*05d8*/ 	.short	0x0210
        /*05da*/ 	.short	0x0470


	//----- nvinfo : EIATTR_SW_WAR
	.align		4
.L_45:
        /*05dc*/ 	.byte	0x04, 0x36
        /*05de*/ 	.short	(.L_47 - .L_46)
.L_46:
        /*05e0*/ 	.word	0x00000008
.L_47:


//--------------------- .nv.callgraph             --------------------------
	.section	.nv.callgraph,"",@"SHT_CUDA_CALLGRAPH"
	.align	4
	.sectionentsize	8
	.align		4
        /*0000*/ 	.word	0x00000000
	.align		4
        /*0004*/ 	.word	0xffffffff
	.align		4
        /*0008*/ 	.word	index@(_ZN7cutlass13device_kernelINS_4gemm6kernel13GemmUniversalIN4cute5tupleIJiiiiEEENS1_10collective13CollectiveMmaINS1_34MainloopSm90TmaGmmaWarpSpecializedILi14ENS5_IJNS4_1CILi1EEESB_SB_EEENS1_32KernelTmaWarpSpecializedPingpongEEENS5_IJNSA_ILi64EEESF_SF_EEENS_6half_tENS5_IJlSB_lEEESH_SI_NS4_8TiledMMAINS4_8MMA_AtomIJNS4_4SM904GMMA25MMA_64x64x16_F32F16F16_SSILNSM_5MajorE0ELSO_0ELNSM_7ScaleInE1ELSP_1EEEEEENS4_6LayoutISC_NS5_IJNSA_ILi0EEEST_ST_EEEEENS5_IJNS4_10UnderscoreESW_SW_EEEEENS4_13SM90_TMA_LOADENS4_14ComposedLayoutINS4_7SwizzleILi3ELi4ELi3EEENS4_18smem_ptr_flag_bitsILi16EEENSS_INS5_IJNSA_ILi8EEESF_EEENS5_IJSF_SB_EEEEEEEvNS4_8identityESZ_S19_vS1A_EENS_8epilogue10collective6detail29Sm90TmaWarpSpecializedAdapterINS1D_15DefaultEpilogueISH_SI_SI_NS1C_6thread17LinearCombinationISH_Li1EffLNS1H_9ScaleType4KindE0ELNS_15FloatRoundStyleE2ESH_EENS1_15EpilogueDefaultEEEEEvvEEEEvNT_6ParamsE)
	.align		4
        /*000c*/ 	.word	index@(__assertfail)
	.align		4
        /*0010*/ 	.word	0x00000000
	.align		4
        /*0014*/ 	.word	0xfffffffe
	.align		4
        /*0018*/ 	.word	0x00000000
	.align		4
        /*001c*/ 	.word	0xfffffffd
	.align		4
        /*0020*/ 	.word	0x00000000
	.align		4
        /*0024*/ 	.word	0xfffffffc


//--------------------- .nv.constant4             --------------------------
	.section	.nv.constant4,"a",@progbits
	.align	8
	.align		8
.nv.constant4:
        /*0000*/ 	.dword	__assertfail
	.align		8
        /*0008*/ 	.dword	__unnamed_1
	.align		8
        /*0010*/ 	.dword	_ZN39_INTERNAL_e0e3eba2_4_k_cu_4599f109_28884cuda3std3__45__cpo5beginE
	.align		8
        /*0018*/ 	.dword	_ZN39_INTERNAL_e0e3eba2_4_k_cu_4599f109_28884cuda3std3__45__cpo3endE
	.align		8
        /*0020*/ 	.dword	_ZN39_INTERNAL_e0e3eba2_4_k_cu_4599f109_28884cuda3std3__45__cpo6cbeginE
	.align		8
        /*0028*/ 	.dword	_ZN39_INTERNAL_e0e3eba2_4_k_cu_4599f109_28884cuda3std3__45__cpo4cendE
	.align		8
        /*0030*/ 	.dword	_ZN39_INTERNAL_e0e3eba2_4_k_cu_4599f109_28884cuda3std3__441_GLOBAL__N__e0e3eba2_4_k_cu_4599f109_28886ignoreE
	.align		8
        /*0038*/ 	.dword	_ZN39_INTERNAL_e0e3eba2_4_k_cu_4599f109_28884cuda3std3__419piecewise_constructE
	.align		8
        /*0040*/ 	.dword	_ZN39_INTERNAL_e0e3eba2_4_k_cu_4599f109_28884cuda3std3__48in_placeE
	.align		8
        /*0048*/ 	.dword	_ZN39_INTERNAL_e0e3eba2_4_k_cu_4599f109_28884cuda3std6ranges3__45__cpo4swapE
	.align		8
        /*0050*/ 	.dword	_ZN39_INTERNAL_e0e3eba2_4_k_cu_4599f109_28884cuda3std6ranges3__45__cpo9iter_moveE
	.align		8
        /*0058*/ 	.dword	_ZN39_INTERNAL_e0e3eba2_4_k_cu_4599f109_28884cute7productE
	.align		8
        /*0060*/ 	.dword	_ZN39_INTERNAL_e0e3eba2_4_k_cu_4599f109_28884cute1_E
	.align		8
        /*0068*/ 	.dword	$str$22
	.align		8
        /*0070*/ 	.dword	$str$23


//--------------------- .text._ZN7cutlass13device_kernelINS_4gemm6kernel13GemmUniversalIN4cute5tupleIJiiiiEEENS1_10collective13CollectiveMmaINS1_34MainloopSm90TmaGmmaWarpSpecializedILi14ENS5_IJNS4_1CILi1EEESB_SB_EEENS1_32KernelTmaWarpSpecializedPingpongEEENS5_IJNSA_ILi64EEESF_SF_EEENS_6half_tENS5_IJlSB_lEEESH_SI_NS4_8TiledMMAINS4_8MMA_AtomIJNS4_4SM904GMMA25MMA_64x64x16_F32F16F16_SSILNSM_5MajorE0ELSO_0ELNSM_7ScaleInE1ELSP_1EEEEEENS4_6LayoutISC_NS5_IJNSA_ILi0EEEST_ST_EEEEENS5_IJNS4_10UnderscoreESW_SW_EEEEENS4_13SM90_TMA_LOADENS4_14ComposedLayoutINS4_7SwizzleILi3ELi4ELi3EEENS4_18smem_ptr_flag_bitsILi16EEENSS_INS5_IJNSA_ILi8EEESF_EEENS5_IJSF_SB_EEEEEEEvNS4_8identityESZ_S19_vS1A_EENS_8epilogue10collective6detail29Sm90TmaWarpSpecializedAdapterINS1D_15DefaultEpilogueISH_SI_SI_NS1C_6thread17LinearCombinationISH_Li1EffLNS1H_9ScaleType4KindE0ELNS_15FloatRoundStyleE2ESH_EENS1_15EpilogueDefaultEEEEEvvEEEEvNT_6ParamsE --------------------------
	.section	.text._ZN7cutlass13device_kernelINS_4gemm6kernel13GemmUniversalIN4cute5tupleIJiiiiEEENS1_10collective13CollectiveMmaINS1_34MainloopSm90TmaGmmaWarpSpecializedILi14ENS5_IJNS4_1CILi1EEESB_SB_EEENS1_32KernelTmaWarpSpecializedPingpongEEENS5_IJNSA_ILi64EEESF_SF_EEENS_6half_tENS5_IJlSB_lEEESH_SI_NS4_8TiledMMAINS4_8MMA_AtomIJNS4_4SM904GMMA25MMA_64x64x16_F32F16F16_SSILNSM_5MajorE0ELSO_0ELNSM_7ScaleInE1ELSP_1EEEEEENS4_6LayoutISC_NS5_IJNSA_ILi0EEEST_ST_EEEEENS5_IJNS4_10UnderscoreESW_SW_EEEEENS4_13SM90_TMA_LOADENS4_14ComposedLayoutINS4_7SwizzleILi3ELi4ELi3EEENS4_18smem_ptr_flag_bitsILi16EEENSS_INS5_IJNSA_ILi8EEESF_EEENS5_IJSF_SB_EEEEEEEvNS4_8identityESZ_S19_vS1A_EENS_8epilogue10collective6detail29Sm90TmaWarpSpecializedAdapterINS1D_15DefaultEpilogueISH_SI_SI_NS1C_6thread17LinearCombinationISH_Li1EffLNS1H_9ScaleType4KindE0ELNS_15FloatRoundStyleE2ESH_EENS1_15EpilogueDefaultEEEEEvvEEEEvNT_6ParamsE,"ax",@progbits
	.align	128
.text._ZN7cutlass13device_kernelINS_4gemm6kernel13GemmUniversalIN4cute5tupleIJiiiiEEENS1_10collective13CollectiveMmaINS1_34MainloopSm90TmaGmmaWarpSpecializedILi14ENS5_IJNS4_1CILi1EEESB_SB_EEENS1_32KernelTmaWarpSpecializedPingpongEEENS5_IJNSA_ILi64EEESF_SF_EEENS_6half_tENS5_IJlSB_lEEESH_SI_NS4_8TiledMMAINS4_8MMA_AtomIJNS4_4SM904GMMA25MMA_64x64x16_F32F16F16_SSILNSM_5MajorE0ELSO_0ELNSM_7ScaleInE1ELSP_1EEEEEENS4_6LayoutISC_NS5_IJNSA_ILi0EEEST_ST_EEEEENS5_IJNS4_10UnderscoreESW_SW_EEEEENS4_13SM90_TMA_LOADENS4_14ComposedLayoutINS4_7SwizzleILi3ELi4ELi3EEENS4_18smem_ptr_flag_bitsILi16EEENSS_INS5_IJNSA_ILi8EEESF_EEENS5_IJSF_SB_EEEEEEEvNS4_8identityESZ_S19_vS1A_EENS_8epilogue10collective6detail29Sm90TmaWarpSpecializedAdapterINS1D_15DefaultEpilogueISH_SI_SI_NS1C_6thread17LinearCombinationISH_Li1EffLNS1H_9ScaleType4KindE0ELNS_15FloatRoundStyleE2ESH_EENS1_15EpilogueDefaultEEEEEvvEEEEvNT_6ParamsE:
        .type           _ZN7cutlass13device_kernelINS_4gemm6kernel13GemmUniversalIN4cute5tupleIJiiiiEEENS1_10collective13CollectiveMmaINS1_34MainloopSm90TmaGmmaWarpSpecializedILi14ENS5_IJNS4_1CILi1EEESB_SB_EEENS1_32KernelTmaWarpSpecializedPingpongEEENS5_IJNSA_ILi64EEESF_SF_EEENS_6half_tENS5_IJlSB_lEEESH_SI_NS4_8TiledMMAINS4_8MMA_AtomIJNS4_4SM904GMMA25MMA_64x64x16_F32F16F16_SSILNSM_5MajorE0ELSO_0ELNSM_7ScaleInE1ELSP_1EEEEEENS4_6LayoutISC_NS5_IJNSA_ILi0EEEST_ST_EEEEENS5_IJNS4_10UnderscoreESW_SW_EEEEENS4_13SM90_TMA_LOADENS4_14ComposedLayoutINS4_7SwizzleILi3ELi4ELi3EEENS4_18smem_ptr_flag_bitsILi16EEENSS_INS5_IJNSA_ILi8EEESF_EEENS5_IJSF_SB_EEEEEEEvNS4_8identityESZ_S19_vS1A_EENS_8epilogue10collective6detail29Sm90TmaWarpSpecializedAdapterINS1D_15DefaultEpilogueISH_SI_SI_NS1C_6thread17LinearCombinationISH_Li1EffLNS1H_9ScaleType4KindE0ELNS_15FloatRoundStyleE2ESH_EENS1_15EpilogueDefaultEEEEEvvEEEEvNT_6ParamsE,@function
        .size           _ZN7cutlass13device_kernelINS_4gemm6kernel13GemmUniversalIN4cute5tupleIJiiiiEEENS1_10collective13CollectiveMmaINS1_34MainloopSm90TmaGmmaWarpSpecializedILi14ENS5_IJNS4_1CILi1EEESB_SB_EEENS1_32KernelTmaWarpSpecializedPingpongEEENS5_IJNSA_ILi64EEESF_SF_EEENS_6half_tENS5_IJlSB_lEEESH_SI_NS4_8TiledMMAINS4_8MMA_AtomIJNS4_4SM904GMMA25MMA_64x64x16_F32F16F16_SSILNSM_5MajorE0ELSO_0ELNSM_7ScaleInE1ELSP_1EEEEEENS4_6LayoutISC_NS5_IJNSA_ILi0EEEST_ST_EEEEENS5_IJNS4_10UnderscoreESW_SW_EEEEENS4_13SM90_TMA_LOADENS4_14ComposedLayoutINS4_7SwizzleILi3ELi4ELi3EEENS4_18smem_ptr_flag_bitsILi16EEENSS_INS5_IJNSA_ILi8EEESF_EEENS5_IJSF_SB_EEEEEEEvNS4_8identityESZ_S19_vS1A_EENS_8epilogue10collective6detail29Sm90TmaWarpSpecializedAdapterINS1D_15DefaultEpilogueISH_SI_SI_NS1C_6thread17LinearCombinationISH_Li1EffLNS1H_9ScaleType4KindE0ELNS_15FloatRoundStyleE2ESH_EENS1_15EpilogueDefaultEEEEEvvEEEEvNT_6ParamsE,(.L_x_154 - _ZN7cutlass13device_kernelINS_4gemm6kernel13GemmUniversalIN4cute5tupleIJiiiiEEENS1_10collective13CollectiveMmaINS1_34MainloopSm90TmaGmmaWarpSpecializedILi14ENS5_IJNS4_1CILi1EEESB_SB_EEENS1_32KernelTmaWarpSpecializedPingpongEEENS5_IJNSA_ILi64EEESF_SF_EEENS_6half_tENS5_IJlSB_lEEESH_SI_NS4_8TiledMMAINS4_8MMA_AtomIJNS4_4SM904GMMA25MMA_64x64x16_F32F16F16_SSILNSM_5MajorE0ELSO_0ELNSM_7ScaleInE1ELSP_1EEEEEENS4_6LayoutISC_NS5_IJNSA_ILi0EEEST_ST_EEEEENS5_IJNS4_10UnderscoreESW_SW_EEEEENS4_13SM90_TMA_LOADENS4_14ComposedLayoutINS4_7SwizzleILi3ELi4ELi3EEENS4_18smem_ptr_flag_bitsILi16EEENSS_INS5_IJNSA_ILi8EEESF_EEENS5_IJSF_SB_EEEEEEEvNS4_8identityESZ_S19_vS1A_EENS_8epilogue10collective6detail29Sm90TmaWarpSpecializedAdapterINS1D_15DefaultEpilogueISH_SI_SI_NS1C_6thread17LinearCombinationISH_Li1EffLNS1H_9ScaleType4KindE0ELNS_15FloatRoundStyleE2ESH_EENS1_15EpilogueDefaultEEEEEvvEEEEvNT_6ParamsE)
        .other          _ZN7cutlass13device_kernelINS_4gemm6kernel13GemmUniversalIN4cute5tupleIJiiiiEEENS1_10collective13CollectiveMmaINS1_34MainloopSm90TmaGmmaWarpSpecializedILi14ENS5_IJNS4_1CILi1EEESB_SB_EEENS1_32KernelTmaWarpSpecializedPingpongEEENS5_IJNSA_ILi64EEESF_SF_EEENS_6half_tENS5_IJlSB_lEEESH_SI_NS4_8TiledMMAINS4_8MMA_AtomIJNS4_4SM904GMMA25MMA_64x64x16_F32F16F16_SSILNSM_5MajorE0ELSO_0ELNSM_7ScaleInE1ELSP_1EEEEEENS4_6LayoutISC_NS5_IJNSA_ILi0EEEST_ST_EEEEENS5_IJNS4_10UnderscoreESW_SW_EEEEENS4_13SM90_TMA_LOADENS4_14ComposedLayoutINS4_7SwizzleILi3ELi4ELi3EEENS4_18smem_ptr_flag_bitsILi16EEENSS_INS5_IJNSA_ILi8EEESF_EEENS5_IJSF_SB_EEEEEEEvNS4_8identityESZ_S19_vS1A_EENS_8epilogue10collective6detail29Sm90TmaWarpSpecializedAdapterINS1D_15DefaultEpilogueISH_SI_SI_NS1C_6thread17LinearCombinationISH_Li1EffLNS1H_9ScaleType4KindE0ELNS_15FloatRoundStyleE2ESH_EENS1_15EpilogueDefaultEEEEEvvEEEEvNT_6ParamsE,@"STO_CUDA_ENTRY STV_DEFAULT"
_ZN7cutlass13device_kernelINS_4gemm6kernel13GemmUniversalIN4cute5tupleIJiiiiEEENS1_10collective13CollectiveMmaINS1_34MainloopSm90TmaGmmaWarpSpecializedILi14ENS5_IJNS4_1CILi1EEESB_SB_EEENS1_32KernelTmaWarpSpecializedPingpongEEENS5_IJNSA_ILi64EEESF_SF_EEENS_6half_tENS5_IJlSB_lEEESH_SI_NS4_8TiledMMAINS4_8MMA_AtomIJNS4_4SM904GMMA25MMA_64x64x16_F32F16F16_SSILNSM_5MajorE0ELSO_0ELNSM_7ScaleInE1ELSP_1EEEEEENS4_6LayoutISC_NS5_IJNSA_ILi0EEEST_ST_EEEEENS5_IJNS4_10UnderscoreESW_SW_EEEEENS4_13SM90_TMA_LOADENS4_14ComposedLayoutINS4_7SwizzleILi3ELi4ELi3EEENS4_18smem_ptr_flag_bitsILi16EEENSS_INS5_IJNSA_ILi8EEESF_EEENS5_IJSF_SB_EEEEEEEvNS4_8identityESZ_S19_vS1A_EENS_8epilogue10collective6detail29Sm90TmaWarpSpecializedAdapterINS1D_15DefaultEpilogueISH_SI_SI_NS1C_6thread17LinearCombinationISH_Li1EffLNS1H_9ScaleType4KindE0ELNS_15FloatRoundStyleE2ESH_EENS1_15EpilogueDefaultEEEEEvvEEEEvNT_6ParamsE:
[----:B------:R-:W0:Y:S02]  /*0000*/  LDC R1, c[0x0][0x28] ;  /* 0x00000a00ff017b82 */ /* 0x000e240000000800 */
[----:B0-----:R-:W-:Y:S01]  /*0010*/  VIADD R1, R1, 0xfffffff8 ;  /* 0xfffffff801017836 */ /* 0x001fe20000000000 */
[----:B------:R-:W0:Y:S01]  /*0020*/  S2R R4, SR_TID.X ;  /* 0x0000000000047919 */ /* 0x000e220000002100 */
[----:B------:R-:W-:Y:S01]  /*0030*/  ELECT P0, URZ, PT ;  /* 0x00000000003f782f */ /* 0x000fe20003800000 */
[----:B------:R-:W-:Y:S01]  /*0040*/  BSSY B0, `(.L_x_0) ;  /* 0x000000f000007945 */ /* 0x000fe20003800000 */
[--C-:B0-----:R-:W-:Y:S02]  /*0050*/  SHF.R.U32.HI R0, RZ, 0x5, R4.reuse ;  /* 0x00000005ff007819 */ /* 0x101fe40000011604 */
[----:B------:R-:W-:-:S03]  /*0060*/  SHF.R.U32.HI R5, RZ, 0x7, R4 ;  /* 0x00000007ff057819 */ /* 0x000fc60000011604 */
[----:B------:R-:W0:Y:S04]  /*0070*/  SHFL.IDX PT, R2, R0, RZ, 0x1f ;  /* 0x00001fff00027589 */ /* 0x000e2800000e0000 */
[----:B------:R1:W2:Y:S01]  /*0080*/  SHFL.IDX PT, R8, R5, RZ, 0x1f ;  /* 0x00001fff05087589 */ /* 0x0002a200000e0000 */
[----:B0-----:R-:W-:-:S13]  /*0090*/  ISETP.NE.OR P0, PT, R2, RZ, !P0 ;  /* 0x000000ff0200720c */ /* 0x001fda0004705670 */
[----:B-12---:R-:W-:Y:S05]  /*00a0*/  @P0 BRA `(.L_x_1) ;  /* 0x0000000000200947 */ /* 0x006fea0003800000 */
[----:B------:R-:W-:Y:S02]  /*00b0*/  ULDC.64 UR4, c[0x0][0x198] ;  /* 0x0000660000047ab9 */ /* 0x000fe40000000a00 */
[----:B------:R-:W-:Y:S02]  /*00c0*/  UIADD3 UR6, UP0, UR4, 0xf0, URZ ;  /* 0x000000f004067890 */ /* 0x000fe4000ff1e03f */
[----:B------:R-:W-:Y:S02]  /*00d0*/  UIADD3 UR4, UP1, UR4, 0x1f0, URZ ;  /* 0x000001f004047890 */ /* 0x000fe4000ff3e03f */
[----:B------:R-:W-:Y:S02]  /*00e0*/  UIADD3.X UR7, URZ, UR5, URZ, UP0, !UPT ;  /* 0x000000053f077290 */ /* 0x000fe400087fe43f */
[----:B------:R-:W-:-:S07]  /*00f0*/  UIADD3.X UR5, URZ, UR5, URZ, UP1, !UPT ;  /* 0x000000053f057290 */ /* 0x000fce0008ffe43f */
[----:B------:R0:W-:Y:S02]  /*0100*/  UTMACCTL.PF [UR6] ;  /* 0x00000000060079b9 */ /* 0x0001e40008040000 */
[----:B------:R0:W-:Y:S02]  /*0110*/  UTMACCTL.PF [UR4] ;  /* 0x00000000040079b9 */ /* 0x0001e40008040000 */
[----:B0-----:R-:W-:Y:S01]  /*0120*/  NOP ;  /* 0x0000000000007918 */ /* 0x001fe20000000000 */
.L_x_1:
[----:B------:R-:W-:Y:S05]  /*0130*/  BSYNC B0 ;  /* 0x0000000000007941 */ /* 0x000fea0003800000 */
.L_x_0:
[----:B------:R-:W0:Y:S02]  /*0140*/  SHFL.IDX PT, R3, R0, RZ, 0x1f ;  /* 0x00001fff00037589 */ /* 0x000e2400000e0000 */
[----:B0-----:R-:W-:-:S13]  /*0150*/  ISETP.NE.AND P0, PT, R3, RZ, PT ;  /* 0x000000ff0300720c */ /* 0x001fda0003f05270 */
[----:B------:R-:W-:Y:S05]  /*0160*/  @P0 BRA `(.L_x_2) ;  /* 0x0000000000b40947 */ /* 0x000fea0003800000 */
[----:B------:R-:W-:Y:S01]  /*0170*/  ELECT P0, URZ, PT ;  /* 0x00000000003f782f */ /* 0x000fe20003800000 */
[----:B------:R-:W-:-:S12]  /*0180*/  BSSY B0, `(.L_x_2) ;  /* 0x000002b000007945 */ /* 0x000fd80003800000 */
[----:B------:R-:W-:Y:S05]  /*0190*/  @!P0 BRA `(.L_x_3) ;  /* 0x0000000000a48947 */ /* 0x000fea0003800000 */
[----:B------:R-:W0:Y:S01]  /*01a0*/  S2UR UR8, SR_CgaCtaId ;  /* 0x00000000000879c3 */ /* 0x000e220000008800 */
[----:B------:R-:W-:Y:S01]  /*01b0*/  UMOV UR4, 0x400 ;  /* 0x0000040000047882 */ /* 0x000fe20000000000 */
[----:B------:R-:W-:Y:S01]  /*01c0*/  UMOV UR5, 0x1 ;  /* 0x0000000100057882 */ /* 0x000fe20000000000 */
[----:B------:R-:W-:Y:S02]  /*01d0*/  UMOV UR6, 0x80 ;  /* 0x0000008000067882 */ /* 0x000fe40000000000 */
[----:B------:R-:W-:-:S04]  /*01e0*/  UIADD3 UR6, -UR6, 0x100000, URZ ;  /* 0x0010000006067890 */ /* 0x000fc8000fffe13f */
[----:B------:R-:W-:Y:S02]  /*01f0*/  USHF.L.U32 UR7, UR6, 0xb, URZ ;  /* 0x0000000b06077899 */ /* 0x000fe4000800063f */
[----:B------:R-:W-:Y:S02]  /*0200*/  USHF.L.U32 UR6, UR6, 0x1, URZ ;  /* 0x0000000106067899 */ /* 0x000fe4000800063f */
[----:B0-----:R-:W-:Y:S02]  /*0210*/  ULEA UR8, UR8, UR4, 0x18 ;  /* 0x0000000408087291 */ /* 0x001fe4000f8ec03f */
[----:B------:R-:W-:-:S04]  /*0220*/  UIADD3 UR4, -UR5, 0x100000, URZ ;  /* 0x0010000005047890 */ /* 0x000fc8000fffe13f */
[----:B------:R-:W-:Y:S02]  /*0230*/  USHF.L.U32 UR5, UR4, 0xb, URZ ;  /* 0x0000000b04057899 */ /* 0x000fe4000800063f */
[----:B------:R-:W-:Y:S01]  /*0240*/  USHF.L.U32 UR4, UR4, 0x1, URZ ;  /* 0x0000000104047899 */ /* 0x000fe2000800063f */
[----:B------:R-:W0:Y:S11]  /*0250*/  FENCE.VIEW.ASYNC.S ;  /* 0x00000000000073c6 */ /* 0x000e360000000000 */
[----:B0-----:R0:W1:Y:S01]  /*0260*/  SYNCS.EXCH.64 URZ, [UR8], UR4 ;  /* 0x00000004083f75b2 */ /* 0x0010620008000100 */
[----:B------:R0:W2:Y:S01]  /*0270*/  SYNCS.EXCH.64 URZ, [UR8+0x70], UR6 ;  /* 0x00007006083f75b2 */ /* 0x0000a20008000100 */
[----:B------:R0:W3:Y:S01]  /*0280*/  SYNCS.EXCH.64 URZ, [UR8+0x8], UR4 ;  /* 0x00000804083f75b2 */ /* 0x0000e20008000100 */
[----:B------:R0:W4:Y:S01]  /*0290*/  SYNCS.EXCH.64 URZ, [UR8+0x78], UR6 ;  /* 0x00007806083f75b2 */ /* 0x0001220008000100 */
[----:B------:R0:W0:Y:S01]  /*02a0*/  SYNCS.EXCH.64 URZ, [UR8+0x10], UR4 ;  /* 0x00001004083f75b2 */ /* 0x0000220008000100 */
        /* <DEDUP_REMOVED lines=23> */
[----:B-1234-:R-:W-:Y:S01]  /*0420*/  NOP ;  /* 0x0000000000007918 */ /* 0x01efe20000000000 */
.L_x_3:
[----:B0-----:R-:W-:Y:S05]  /*0430*/  BSYNC B0 ;  /* 0x0000000000007941 */ /* 0x001fea0003800000 */
.L_x_2:
[----:B------:R-:W0:Y:S01]  /*0440*/  SHFL.IDX PT, R6, R0, RZ, 0x1f ;  /* 0x00001fff00067589 */ /* 0x000e2200000e0000 */
[----:B------:R-:W-:Y:S01]  /*0450*/  ELECT P0, URZ, PT ;  /* 0x00000000003f782f */ /* 0x000fe20003800000 */
[----:B------:R-:W-:Y:S01]  /*0460*/  NOP ;  /* 0x0000000000007918 */ /* 0x000fe20000000000 */
[----:B------:R-:W-:Y:S01]  /*0470*/  ELECT P1, URZ, PT ;  /* 0x00000000003f782f */ /* 0x000fe20003820000 */
[----:B------:R-:W1:Y:S01]  /*0480*/  SHFL.IDX PT, R3, R0, RZ, 0x1f ;  /* 0x00001fff00037589 */ /* 0x000e6200000e0000 */
[----:B------:R-:W-:Y:S01]  /*0490*/  UMOV UR4, 0x20 ;  /* 0x0000002000047882 */ /* 0x000fe20000000000 */
[----:B------:R-:W-:Y:S01]  /*04a0*/  UMOV UR11, 0x80 ;  /* 0x00000080000b7882 */ /* 0x000fe20000000000 */
[----:B------:R-:W-:Y:S01]  /*04b0*/  NOP ;  /* 0x0000000000007918 */ /* 0x000fe20000000000 */
[C---:B------:R-:W-:Y:S01]  /*04c0*/  VIADD R33, R8.reuse, 0xffffffff ;  /* 0xffffffff08217836 */ /* 0x040fe20000000000 */
[----:B------:R-:W2:Y:S01]  /*04d0*/  SHFL.IDX PT, R5, R5, RZ, 0x1f ;  /* 0x00001fff05057589 */ /* 0x000ea200000e0000 */
[----:B------:R-:W-:Y:S01]  /*04e0*/  ULDC.64 UR36, c[0x0][0x208] ;  /* 0x0000820000247ab9 */ /* 0x000fe20000000a00 */
[----:B------:R-:W-:-:S02]  /*04f0*/  ISETP.NE.AND P2, PT, R8, RZ, PT ;  /* 0x000000ff0800720c */ /* 0x000fc40003f45270 */
[----:B------:R-:W-:Y:S02]  /*0500*/  ISETP.GE.U32.AND P3, PT, R33, 0x2, PT ;  /* 0x000000022100780c */ /* 0x000fe40003f66070 */
[----:B0-----:R-:W-:Y:S02]  /*0510*/  ISETP.NE.OR P0, PT, R6, RZ, !P0 ;  /* 0x000000ff0600720c */ /* 0x001fe40004705670 */
[----:B-1----:R-:W-:Y:S02]  /*0520*/  ISETP.NE.OR P1, PT, R3, RZ, !P1 ;  /* 0x000000ff0300720c */ /* 0x002fe40004f25670 */
[----:B------:R-:W-:-:S04]  /*0530*/  SHF.R.S32.HI R3, RZ, 0x1f, R2 ;  /* 0x0000001fff037819 */ /* 0x000fc80000011402 */
[----:B------:R-:W-:-:S05]  /*0540*/  LEA.HI R3, R3, R2, RZ, 0x2 ;  /* 0x0000000203037211 */ /* 0x000fca00078f10ff */
[----:B------:R-:W-:Y:S01]  /*0550*/  VOTEU.ALL UP0, P0 ;  /* 0x00000000003f7886 */ /* 0x000fe20000000000 */
[----:B------:R-:W-:Y:S01]  /*0560*/  LOP3.LUT R3, R3, 0xfffffffc, RZ, 0xc0, !PT ;  /* 0xfffffffc03037812 */ /* 0x000fe200078ec0ff */
[----:B------:R-:W-:-:S03]  /*0570*/  VOTEU.ALL UP1, P1 ;  /* 0x00000000003f7886 */ /* 0x000fc60000820000 */
[----:B------:R-:W0:Y:S01]  /*0580*/  @!UP0 S2UR UR7, SR_CgaCtaId ;  /* 0x00000000000789c3 */ /* 0x000e220000008800 */
[----:B------:R-:W-:Y:S01]  /*0590*/  @!UP0 UMOV UR6, 0x400 ;  /* 0x0000040000068882 */ /* 0x000fe20000000000 */
[----:B------:R-:W-:-:S04]  /*05a0*/  @!UP0 UIADD3 UR4, -UR4, 0x100000, URZ ;  /* 0x0010000004048890 */ /* 0x000fc8000fffe13f */
[----:B------:R-:W-:Y:S02]  /*05b0*/  @!UP0 USHF.L.U32 UR5, UR4, 0xb, URZ ;  /* 0x0000000b04058899 */ /* 0x000fe4000800063f */
[----:B------:R-:W-:Y:S01]  /*05c0*/  @!UP0 USHF.L.U32 UR4, UR4, 0x1, URZ ;  /* 0x0000000104048899 */ /* 0x000fe2000800063f */
[----:B------:R-:W-:Y:S01]  /*05d0*/  IMAD.IADD R0, R2, 0x1, -R3 ;  /* 0x0000000102007824 */ /* 0x000fe200078e0a03 */
[----:B------:R-:W-:Y:S01]  /*05e0*/  @!UP1 UMOV UR9, 0x400 ;  /* 0x0000040000099882 */ /* 0x000fe20000000000 */
[----:B------:R-:W-:Y:S01]  /*05f0*/  VOTEU.ALL UP2, P1 ;  /* 0x00000000003f7886 */ /* 0x000fe20000840000 */
[----:B------:R-:W-:Y:S01]  /*0600*/  VOTEU.ALL UP3, P1 ;  /* 0x00000000003f7886 */ /* 0x000fe20000860000 */
[----:B------:R-:W-:Y:S01]  /*0610*/  VOTEU.ALL UP4, P1 ;  /* 0x00000000003f7886 */ /* 0x000fe20000880000 */
[----:B------:R-:W1:Y:S01]  /*0620*/  @!UP1 S2UR UR10, SR_CgaCtaId ;  /* 0x00000000000a99c3 */ /* 0x000e620000008800 */
[----:B------:R-:W-:Y:S01]  /*0630*/  VOTEU.ALL UP5, P1 ;  /* 0x00000000003f7886 */ /* 0x000fe200008a0000 */
[----:B------:R-:W-:-:S04]  /*0640*/  SHF.R.S32.HI R3, RZ, 0x1f, R4 ;  /* 0x0000001fff037819 */ /* 0x000fc80000011404 */
[----:B------:R-:W-:-:S04]  /*0650*/  LEA.HI R3, R3, R4, RZ, 0x7 ;  /* 0x0000000403037211 */ /* 0x000fc800078f38ff */
[----:B------:R-:W-:-:S05]  /*0660*/  LOP3.LUT R3, R3, 0xffffff80, RZ, 0xc0, !PT ;  /* 0xffffff8003037812 */ /* 0x000fca00078ec0ff */
[----:B------:R-:W-:Y:S01]  /*0670*/  IMAD.IADD R3, R4, 0x1, -R3 ;  /* 0x0000000104037824 */ /* 0x000fe200078e0a03 */
[----:B0-----:R-:W-:Y:S02]  /*0680*/  @!UP0 ULEA UR8, UR7, UR6, 0x18 ;  /* 0x0000000607088291 */ /* 0x001fe4000f8ec03f */
[----:B------:R-:W-:-:S04]  /*0690*/  @!UP1 UIADD3 UR6, -UR11, 0x100000, URZ ;  /* 0x001000000b069890 */ /* 0x000fc8000fffe13f */
[----:B------:R-:W-:Y:S02]  /*06a0*/  @!UP1 USHF.L.U32 UR7, UR6, 0xb, URZ ;  /* 0x0000000b06079899 */ /* 0x000fe4000800063f */
[----:B------:R-:W-:Y:S01]  /*06b0*/  @!UP1 USHF.L.U32 UR6, UR6, 0x1, URZ ;  /* 0x0000000106069899 */ /* 0x000fe2000800063f */
[----:B------:R-:W-:Y:S01]  /*06c0*/  VOTEU.ALL UP0, P0 ;  /* 0x00000000003f7886 */ /* 0x000fe20000000000 */
[----:B-1----:R-:W-:Y:S01]  /*06d0*/  @!UP1 ULEA UR9, UR10, UR9, 0x18 ;  /* 0x000000090a099291 */ /* 0x002fe2000f8ec03f */
[----:B------:R-:W-:Y:S02]  /*06e0*/  VOTEU.ALL UP1, P0 ;  /* 0x00000000003f7886 */ /* 0x000fe40000020000 */
[----:B------:R-:W-:Y:S01]  /*06f0*/  ULDC.64 UR10, c[0x0][0x598] ;  /* 0x00016600000a7ab9 */ /* 0x000fe20000000a00 */
[----:B------:R-:W-:Y:S01]  /*0700*/  ISETP.NE.AND P0, PT, R0, 0x3, PT ;  /* 0x000000030000780c */ /* 0x000fe20003f05270 */
[----:B------:R-:W0:Y:S02]  /*0710*/  FENCE.VIEW.ASYNC.S ;  /* 0x00000000000073c6 */ /* 0x000e240000000000 */
[----:B0-----:R0:W1:Y:S01]  /*0720*/  @!UP0 SYNCS.EXCH.64 URZ, [UR8+0x110], UR4 ;  /* 0x00011004083f85b2 */ /* 0x0010620008000100 */
[----:B------:R-:W-:-:S02]  /*0730*/  ISETP.NE.U32.AND P1, PT, RZ, UR10, PT ;  /* 0x0000000aff007c0c */ /* 0x000fc4000bf25070 */
[----:B------:R-:W-:Y:S02]  /*0740*/  ISETP.EQ.OR P0, PT, R0, RZ, !P0 ;  /* 0x000000ff0000720c */ /* 0x000fe40004702670 */
[----:B------:R-:W-:Y:S02]  /*0750*/  ISETP.NE.AND.EX P1, PT, RZ, UR11, PT, P1 ;  /* 0x0000000bff007c0c */ /* 0x000fe4000bf25310 */
[----:B------:R-:W-:-:S04]  /*0760*/  ISETP.EQ.AND P0, PT, R8, RZ, P0 ;  /* 0x000000ff0800720c */ /* 0x000fc80000702270 */
[----:B------:R-:W-:-:S04]  /*0770*/  SEL R16, RZ, 0x1, !P0 ;  /* 0x00000001ff107807 */ /* 0x000fc80004000000 */
[----:B------:R-:W-:Y:S01]  /*0780*/  SEL R16, R16, 0x2, P3 ;  /* 0x0000000210107807 */ /* 0x000fe20001800000 */
[----:B------:R0:W1:Y:S01]  /*0790*/  @!UP1 SYNCS.EXCH.64 URZ, [UR8+0x118], UR4 ;  /* 0x00011804083f95b2 */ /* 0x0000620008000100 */
[----:B------:R-:W-:Y:S01]  /*07a0*/  NOP ;  /* 0x0000000000007918 */ /* 0x000fe20000000000 */
[----:B------:R0:W1:Y:S01]  /*07b0*/  @!UP2 SYNCS.EXCH.64 URZ, [UR9+0xf0], UR6 ;  /* 0x0000f006093fa5b2 */ /* 0x0000620008000100 */
[----:B------:R0:W1:Y:S01]  /*07c0*/  @!UP3 SYNCS.EXCH.64 URZ, [UR9+0xf8], UR6 ;  /* 0x0000f806093fb5b2 */ /* 0x0000620008000100 */
[----:B------:R0:W1:Y:S01]  /*07d0*/  @!UP4 SYNCS.EXCH.64 URZ, [UR9+0x100], UR6 ;  /* 0x00010006093fc5b2 */ /* 0x0000620008000100 */
[----:B------:R0:W1:Y:S01]  /*07e0*/  @!UP5 SYNCS.EXCH.64 URZ, [UR9+0x108], UR6 ;  /* 0x00010806093fd5b2 */ /* 0x0000620008000100 */
[----:B------:R-:W-:Y:S01]  /*07f0*/  NOP ;  /* 0x0000000000007918 */ /* 0x000fe20000000000 */
[----:B-1----:R-:W-:Y:S06]  /*0800*/  BAR.SYNC.DEFER_BLOCKING 0x0 ;  /* 0x0000000000007b1d */ /* 0x002fec0000010000 */
[----:B0-2---:R-:W-:Y:S05]  /*0810*/  @!P1 BRA `(.L_x_4) ;  /* 0x00000000001c9947 */ /* 0x005fea0003800000 */
[----:B------:R-:W0:Y:S02]  /*0820*/  LDC.64 R6, c[0x0][0x598] ;  /* 0x00016600ff067b82 */ /* 0x000e240000000a00 */
[----:B0-----:R-:W2:Y:S02]  /*0830*/  LDG.E.64 R6, desc[UR36][R6.64] ;  /* 0x0000002406067981 */ /* 0x001ea4000c1e1b00 */
[----:B--2---:R-:W-:-:S04]  /*0840*/  ISETP.NE.U32.AND P0, PT, R6, RZ, PT ;  /* 0x000000ff0600720c */ /* 0x004fc80003f05070 */
[----:B------:R-:W-:-:S13]  /*0850*/  ISETP.NE.AND.EX P0, PT, R7, RZ, PT, P0 ;  /* 0x000000ff0700720c */ /* 0x000fda0003f05300 */
[----:B------:R-:W-:Y:S05]  /*0860*/  @!P0 BRA `(.L_x_4) ;  /* 0x0000000000088947 */ /* 0x000fea0003800000 */
[----:B------:R1:W5:Y:S01]  /*0870*/  LD.E R56, desc[UR36][R6.64] ;  /* 0x0000002406387980 */ /* 0x000362000c101900 */
[----:B------:R-:W-:Y:S05]  /*0880*/  BRA `(.L_x_5) ;  /* 0x0000000000247947 */ /* 0x000fea0003800000 */
.L_x_4:
[----:B------:R-:W-:Y:S02]  /*0890*/  ULDC.64 UR4, c[0x0][0x588] ;  /* 0x0001620000047ab9 */ /* 0x000fe40000000a00 */
[----:B------:R-:W-:-:S04]  /*08a0*/  ISETP.NE.U32.AND P0, PT, RZ, UR4, PT ;  /* 0x00000004ff007c0c */ /* 0x000fc8000bf05070 */
[----:B------:R-:W-:-:S13]  /*08b0*/  ISETP.NE.AND.EX P0, PT, RZ, UR5, PT, P0 ;  /* 0x00000005ff007c0c */ /* 0x000fda000bf05300 */
[----:B------:R-:W-:Y:S05]  /*08c0*/  @!P0 BRA `(.L_x_6) ;  /* 0x00000000000c8947 */ /* 0x000fea0003800000 */
[----:B------:R-:W0:Y:S02]  /*08d0*/  LDC.64 R56, c[0x0][0x588] ;  /* 0x00016200ff387b82 */ /* 0x000e240000000a00 */
[----:B0-----:R0:W5:Y:S01]  /*08e0*/  LDG.E R56, desc[UR36][R56.64] ;  /* 0x0000002438387981 */ /* 0x001162000c1e1900 */
[----:B------:R-:W-:Y:S05]  /*08f0*/  BRA `(.L_x_5) ;  /* 0x0000000000087947 */ /* 0x000fea0003800000 */
.L_x_6:
[----:B------:R-:W-:Y:S02]  /*0900*/  ULDC UR4, c[0x0][0x580] ;  /* 0x0001600000047ab9 */ /* 0x000fe40000000800 */
[----:B------:R-:W-:-:S07]  /*0910*/  IMAD.U32 R56, RZ, RZ, UR4 ;  /* 0x00000004ff387e24 */ /* 0x000fce000f8e00ff */
.L_x_5:
[----:B------:R-:W-:Y:S02]  /*0920*/  ULDC.64 UR4, c[0x0][0x5a0] ;  /* 0x0001680000047ab9 */ /* 0x000fe40000000a00 */
[----:B------:R-:W-:-:S04]  /*0930*/  ISETP.NE.U32.AND P0, PT, RZ, UR4, PT ;  /* 0x00000004ff007c0c */ /* 0x000fc8000bf05070 */
[----:B------:R-:W-:-:S13]  /*0940*/  ISETP.NE.AND.EX P0, PT, RZ, UR5, PT, P0 ;  /* 0x00000005ff007c0c */ /* 0x000fda000bf05300 */
[----:B------:R-:W-:Y:S05]  /*0950*/  @!P0 BRA `(.L_x_7) ;  /* 0x00000000001c8947 */ /* 0x000fea0003800000 */
[----:B-1----:R-:W1:Y:S02]  /*0960*/  LDC.64 R6, c[0x0][0x5a0] ;  /* 0x00016800ff067b82 */ /* 0x002e640000000a00 */
[----:B-1----:R-:W2:Y:S02]  /*0970*/  LDG.E.64 R6, desc[UR36][R6.64] ;  /* 0x0000002406067981 */ /* 0x002ea4000c1e1b00 */
[----:B--2---:R-:W-:-:S04]  /*0980*/  ISETP.NE.U32.AND P0, PT, R6, RZ, PT ;  /* 0x000000ff0600720c */ /* 0x004fc80003f05070 */
[----:B------:R-:W-:-:S13]  /*0990*/  ISETP.NE.AND.EX P0, PT, R7, RZ, PT, P0 ;  /* 0x000000ff0700720c */ /* 0x000fda0003f05300 */
[----:B------:R-:W-:Y:S05]  /*09a0*/  @!P0 BRA `(.L_x_7) ;  /* 0x0000000000088947 */ /* 0x000fea0003800000 */
[----:B0-----:R2:W5:Y:S01]  /*09b0*/  LD.E R57, desc[UR36][R6.64] ;  /* 0x0000002406397980 */ /* 0x001562000c101900 */
[----:B------:R-:W-:Y:S05]  /*09c0*/  BRA `(.L_x_8) ;  /* 0x0000000000247947 */ /* 0x000fea0003800000 */
.L_x_7:
[----:B------:R-:W-:Y:S02]  /*09d0*/  ULDC.64 UR4, c[0x0][0x590] ;  /* 0x0001640000047ab9 */ /* 0x000fe40000000a00 */
[----:B------:R-:W-:-:S04]  /*09e0*/  ISETP.NE.U32.AND P0, PT, RZ, UR4, PT ;  /* 0x00000004ff007c0c */ /* 0x000fc8000bf05070 */
[----:B------:R-:W-:-:S13]  /*09f0*/  ISETP.NE.AND.EX P0, PT, RZ, UR5, PT, P0 ;  /* 0x00000005ff007c0c */ /* 0x000fda000bf05300 */
[----:B------:R-:W-:Y:S05]  /*0a00*/  @!P0 BRA `(.L_x_9) ;  /* 0x00000000000c8947 */ /* 0x000fea0003800000 */
[----:B-1----:R-:W0:Y:S02]  /*0a10*/  LDC.64 R6, c[0x0][0x590] ;  /* 0x00016400ff067b82 */ /* 0x002e240000000a00 */
[----:B0-----:R0:W5:Y:S01]  /*0a20*/  LDG.E R57, desc[UR36][R6.64] ;  /* 0x0000002406397981 */ /* 0x001162000c1e1900 */
[----:B------:R-:W-:Y:S05]  /*0a30*/  BRA `(.L_x_8) ;  /* 0x0000000000087947 */ /* 0x000fea0003800000 */
.L_x_9:
[----:B------:R-:W-:Y:S02]  /*0a40*/  ULDC UR4, c[0x0][0x584] ;  /* 0x0001610000047ab9 */ /* 0x000fe40000000800 */
[----:B0-----:R-:W-:-:S07]  /*0a50*/  IMAD.U32 R57, RZ, RZ, UR4 ;  /* 0x00000004ff397e24 */ /* 0x001fce000f8e00ff */
.L_x_8:
[----:B------:R-:W3:Y:S01]  /*0a60*/  LDC R2, c[0x0][0x65c] ;  /* 0x00019700ff027b82 */ /* 0x000ee20000000800 */
[----:B------:R-:W4:Y:S01]  /*0a70*/  S2R R14, SR_CTAID.Y ;  /* 0x00000000000e7919 */ /* 0x000f220000002600 */
[----:B------:R-:W-:Y:S01]  /*0a80*/  ULDC UR6, c[0x0][0x28c] ;  /* 0x0000a30000067ab9 */ /* 0x000fe20000000800 */
[----:B------:R-:W-:Y:S01]  /*0a90*/  ISETP.NE.AND P0, PT, R8, 0x2, PT ;  /* 0x000000020800780c */ /* 0x000fe20003f05270 */
[----:B------:R-:W-:Y:S01]  /*0aa0*/  UIADD3 UR6, UR6, 0x3f, URZ ;  /* 0x0000003f06067890 */ /* 0x000fe2000fffe03f */
[----:B012---:R-:W0:Y:S01]  /*0ab0*/  S2R R6, SR_CTAID.X ;  /* 0x0000000000067919 */ /* 0x007e220000002500 */
[----:B------:R-:W-:Y:S01]  /*0ac0*/  IMAD.MOV.U32 R7, RZ, RZ, RZ ;  /* 0x000000ffff077224 */ /* 0x000fe200078e00ff */
[----:B------:R-:W-:Y:S01]  /*0ad0*/  UMOV UR38, URZ ;  /* 0x0000003f00267c82 */ /* 0x000fe20008000000 */
[----:B------:R-:W-:Y:S01]  /*0ae0*/  USHF.R.S32.HI UR7, URZ, 0x1f, UR6 ;  /* 0x0000001f3f077899 */ /* 0x000fe20008011406 */
[----:B------:R-:W-:Y:S01]  /*0af0*/  UMOV UR39, URZ ;  /* 0x0000003f00277c82 */ /* 0x000fe20008000000 */
[----:B------:R-:W-:-:S02]  /*0b00*/  ULDC.64 UR8, c[0x0][0x650] ;  /* 0x0001940000087ab9 */ /* 0x000fc40000000a00 */
[----:B------:R-:W-:-:S04]  /*0b10*/  ULEA.HI UR7, UR7, UR6, URZ, 0x6 ;  /* 0x0000000607077291 */ /* 0x000fc8000f8f303f */
[----:B------:R-:W-:Y:S01]  /*0b20*/  USHF.R.S32.HI UR40, URZ, 0x6, UR7 ;  /* 0x000000063f287899 */ /* 0x000fe20008011407 */
[----:B---3--:R-:W-:-:S13]  /*0b30*/  ISETP.NE.AND P1, PT, R2, 0x1, PT ;  /* 0x000000010200780c */ /* 0x008fda0003f25270 */
[----:B------:R-:W0:Y:S01]  /*0b40*/  @P1 LDC R19, c[0x0][0x10] ;  /* 0x00000400ff131b82 */ /* 0x000e220000000800 */
[----:B----4-:R-:W-:Y:S02]  /*0b50*/  @P1 IMAD.MOV.U32 R8, RZ, RZ, R14 ;  /* 0x000000ffff081224 */ /* 0x010fe400078e000e */
[----:B------:R-:W-:Y:S02]  /*0b60*/  @P1 IMAD.MOV.U32 R9, RZ, RZ, RZ ;  /* 0x000000ffff091224 */ /* 0x000fe400078e00ff */
[----:B------:R-:W-:-:S03]  /*0b70*/  @P1 IMAD.MOV.U32 R17, RZ, RZ, RZ ;  /* 0x000000ffff111224 */ /* 0x000fc600078e00ff */
[----:B------:R-:W1:Y:S01]  /*0b80*/  @!P1 LDC R11, c[0x0][0xc] ;  /* 0x00000300ff0b9b82 */ /* 0x000e620000000800 */
[----:B------:R-:W-:Y:S01]  /*0b90*/  ULDC UR4, c[0x0][0xc] ;  /* 0x0000030000047ab9 */ /* 0x000fe20000000800 */
[----:B------:R-:W-:Y:S02]  /*0ba0*/  ULDC UR5, c[0x0][0x10] ;  /* 0x0000040000057ab9 */ /* 0x000fe40000000800 */
[----:B------:R-:W-:-:S04]  /*0bb0*/  UIMAD.WIDE.U32 UR4, UR4, UR5, URZ ;  /* 0x00000005040472a5 */ /* 0x000fc8000f8e003f */
[----:B------:R-:W2:Y:S01]  /*0bc0*/  LDC R2, c[0x0][0x14] ;  /* 0x00000500ff027b82 */ /* 0x000ea20000000800 */
[----:B0-----:R-:W-:-:S04]  /*0bd0*/  @P1 IMAD.WIDE.U32 R18, R6, R19, R8 ;  /* 0x0000001306121225 */ /* 0x001fc800078e0008 */
[----:B------:R-:W-:Y:S02]  /*0be0*/  @P1 IMAD.IADD R17, R19, 0x1, R17 ;  /* 0x0000000113111824 */ /* 0x000fe400078e0211 */
[----:B-1----:R-:W-:-:S04]  /*0bf0*/  @!P1 IMAD.WIDE.U32 R8, R11, R14, R6 ;  /* 0x0000000e0b089225 */ /* 0x002fc800078e0006 */
[----:B------:R-:W-:Y:S02]  /*0c00*/  @!P1 IMAD.MOV.U32 R18, RZ, RZ, R8 ;  /* 0x000000ffff129224 */ /* 0x000fe400078e0008 */
[----:B------:R-:W-:Y:S02]  /*0c10*/  @!P1 IMAD.MOV.U32 R17, RZ, RZ, R9 ;  /* 0x000000ffff119224 */ /* 0x000fe400078e0009 */
[----:B--2---:R-:W-:-:S04]  /*0c20*/  IMAD.WIDE.U32 R12, R2, UR4, RZ ;  /* 0x00000004020c7c25 */ /* 0x004fc8000f8e00ff */
[----:B------:R-:W-:Y:S01]  /*0c30*/  IMAD R23, R2, UR5, RZ ;  /* 0x0000000502177c24 */ /* 0x000fe2000f8e02ff */
[----:B------:R0:W-:Y:S03]  /*0c40*/  STL.64 [R1], R12 ;  /* 0x0000000c01007387 */ /* 0x0001e60000100a00 */
[----:B------:R-:W-:Y:S01]  /*0c50*/  IMAD.IADD R23, R13, 0x1, R23 ;  /* 0x000000010d177824 */ /* 0x000fe200078e0217 */
[----:B------:R-:W-:Y:S06]  /*0c60*/  @P0 BRA `(.L_x_10) ;  /* 0x0000000000240947 */ /* 0x000fec0003800000 */
[----:B------:R-:W-:Y:S01]  /*0c70*/  USHF.R.U32.HI UR4, URZ, 0x1, UR40 ;  /* 0x000000013f047899 */ /* 0x000fe20008011628 */
[----:B------:R-:W-:Y:S01]  /*0c80*/  IADD3 R18, P0, R18, R12, RZ ;  /* 0x0000000c12127210 */ /* 0x000fe20007f1e0ff */
[----:B------:R-:W-:Y:S02]  /*0c90*/  UISETP.GE.U32.AND UP0, UPT, UR40, 0xe, UPT ;  /* 0x0000000e2800788c */ /* 0x000fe4000bf06070 */
[----:B------:R-:W-:Y:S02]  /*0ca0*/  UIMAD.WIDE.U32 UR4, UR4, -0x6db6db6d, URZ ;  /* 0x92492493040478a5 */ /* 0x000fe4000f8e003f */
[----:B------:R-:W-:Y:S01]  /*0cb0*/  IMAD.X R17, R23, 0x1, R17, P0 ;  /* 0x0000000117117824 */ /* 0x000fe200000e0611 */
[----:B------:R-:W-:Y:S01]  /*0cc0*/  UMOV UR39, URZ ;  /* 0x0000003f00277c82 */ /* 0x000fe20008000000 */
[----:B------:R-:W-:-:S04]  /*0cd0*/  USHF.R.U32.HI UR4, URZ, 0x2, UR5 ;  /* 0x000000023f047899 */ /* 0x000fc80008011605 */
[----:B------:R-:W-:Y:S02]  /*0ce0*/  UIMAD UR38, UR4, -0xe, UR40 ;  /* 0xfffffff2042678a4 */ /* 0x000fe4000f8e0228 */
[----:B------:R-:W-:-:S12]  /*0cf0*/  @UP0 ULOP3.LUT UR39, UR4, 0x1, URZ, 0xc0, !UPT ;  /* 0x0000000104270892 */ /* 0x000fd8000f8ec03f */
.L_x_10:
[----:B------:R-:W-:Y:S01]  /*0d00*/  ISETP.GE.U32.AND P0, PT, R18, UR8, PT ;  /* 0x0000000812007c0c */ /* 0x000fe2000bf06070 */
[----:B------:R-:W-:Y:S01]  /*0d10*/  IMAD.MOV.U32 R19, RZ, RZ, -0x1 ;  /* 0xffffffffff137424 */ /* 0x000fe200078e00ff */
[----:B------:R-:W-:Y:S01]  /*0d20*/  PRMT R8, RZ, 0x7610, R8 ;  /* 0x00007610ff087816 */ /* 0x000fe20000000008 */
[----:B------:R-:W-:Y:S01]  /*0d30*/  IMAD.MOV.U32 R22, RZ, RZ, -0x1 ;  /* 0xffffffffff167424 */ /* 0x000fe200078e00ff */
[----:B------:R-:W-:Y:S01]  /*0d40*/  ISETP.GE.U32.AND.EX P0, PT, R17, UR9, PT, P0 ;  /* 0x0000000911007c0c */ /* 0x000fe2000bf06100 */
[----:B------:R-:W-:-:S12]  /*0d50*/  IMAD.MOV.U32 R2, RZ, RZ, -0x1 ;  /* 0xffffffffff027424 */ /* 0x000fd800078e00ff */
[----:B------:R-:W-:Y:S05]  /*0d60*/  @P0 BRA `(.L_x_11) ;  /* 0x00000004005c0947 */ /* 0x000fea0003800000 */
[----:B------:R-:W1:Y:S01]  /*0d70*/  LDC.64 R20, c[0x0][0x628] ;  /* 0x00018a00ff147b82 */ /* 0x000e620000000a00 */
[----:B------:R-:W-:Y:S02]  /*0d80*/  IMAD.MOV.U32 R8, RZ, RZ, R18 ;  /* 0x000000ffff087224 */ /* 0x000fe400078e0012 */
[----:B------:R-:W-:-:S05]  /*0d90*/  IMAD.MOV.U32 R9, RZ, RZ, R17 ;  /* 0x000000ffff097224 */ /* 0x000fca00078e0011 */
[----:B------:R-:W2:Y:S08]  /*0da0*/  LDC R2, c[0x0][0x630] ;  /* 0x00018c00ff027b82 */ /* 0x000eb00000000800 */
[----:B------:R-:W3:Y:S01]  /*0db0*/  LDC.64 R24, c[0x0][0x620] ;  /* 0x00018800ff187b82 */ /* 0x000ee20000000a00 */
[----:B-1----:R-:W-:-:S04]  /*0dc0*/  ISETP.NE.U32.AND P0, PT, R20, RZ, PT ;  /* 0x000000ff1400720c */ /* 0x002fc80003f05070 */
[----:B------:R-:W-:-:S13]  /*0dd0*/  ISETP.NE.AND.EX P0, PT, R21, RZ, PT, P0 ;  /* 0x000000ff1500720c */ /* 0x000fda0003f05300 */
[----:B--23--:R-:W-:Y:S05]  /*0de0*/  @!P0 BRA `(.L_x_12) ;  /* 0x0000000000288947 */ /* 0x00cfea0003800000 */
[----:B0-----:R-:W0:Y:S02]  /*0df0*/  LDC R13, c[0x0][0x634] ;  /* 0x00018d00ff0d7b82 */ /* 0x001e240000000800 */
[----:B0-----:R-:W-:-:S05]  /*0e00*/  IADD3 R13, P0, R18, R13, RZ ;  /* 0x0000000d120d7210 */ /* 0x001fca0007f1e0ff */
[----:B------:R-:W-:-:S04]  /*0e10*/  IMAD.X R15, RZ, RZ, R17, P0 ;  /* 0x000000ffff0f7224 */ /* 0x000fc800000e0611 */
[----:B------:R-:W-:-:S04]  /*0e20*/  IMAD.WIDE.U32 R8, R15, R20, RZ ;  /* 0x000000140f087225 */ /* 0x000fc800078e00ff */
[----:B------:R-:W-:-:S04]  /*0e30*/  IMAD.WIDE.U32 R10, P0, R13, R21, R8 ;  /* 0x000000150d0a7225 */ /* 0x000fc80007800008 */
[----:B------:R-:W-:-:S04]  /*0e40*/  IMAD.WIDE.U32 R8, R13, R20, RZ ;  /* 0x000000140d087225 */ /* 0x000fc800078e00ff */
[----:B------:R-:W-:Y:S01]  /*0e50*/  IMAD.X R13, RZ, RZ, RZ, P0 ;  /* 0x000000ffff0d7224 */ /* 0x000fe200000e06ff */
[----:B------:R-:W-:Y:S01]  /*0e60*/  IADD3 RZ, P0, R9, R10, RZ ;  /* 0x0000000a09ff7210 */ /* 0x000fe20007f1e0ff */
[----:B------:R-:W-:-:S04]  /*0e70*/  IMAD.MOV.U32 R12, RZ, RZ, R11 ;  /* 0x000000ffff0c7224 */ /* 0x000fc800078e000b */
[----:B------:R-:W-:-:S08]  /*0e80*/  IMAD.WIDE.U32.X R8, R15, R21, R12, P0 ;  /* 0x000000150f087225 */ /* 0x000fd000000e040c */
.L_x_12:
[-CC-:B------:R-:W-:Y:S01]  /*0e90*/  SHF.R.U64 R31, R8, R2.reuse, R9.reuse ;  /* 0x00000002081f7219 */ /* 0x180fe20000001209 */
[----:B0-----:R-:W0:Y:S01]  /*0ea0*/  LDC R12, c[0x0][0x618] ;  /* 0x00018600ff0c7b82 */ /* 0x001e220000000800 */
[----:B------:R-:W-:Y:S01]  /*0eb0*/  SHF.R.U32.HI R7, RZ, R2, R9 ;  /* 0x00000002ff077219 */ /* 0x000fe20000011609 */
[----:B------:R-:W-:Y:S01]  /*0ec0*/  ULDC UR4, c[0x0][0x150] ;  /* 0x0000540000047ab9 */ /* 0x000fe20000000800 */
[----:B------:R-:W-:Y:S01]  /*0ed0*/  IADD3 R11, P0, RZ, -R31, RZ ;  /* 0x8000001fff0b7210 */ /* 0x000fe20007f1e0ff */
[----:B------:R-:W-:Y:S01]  /*0ee0*/  IMAD.MOV.U32 R19, RZ, RZ, R17 ;  /* 0x000000ffff137224 */ /* 0x000fe200078e0011 */
[----:B------:R-:W-:-:S03]  /*0ef0*/  I2FP.F32.U32 R2, R6 ;  /* 0x0000000600027245 */ /* 0x000fc60000201000 */
[----:B------:R-:W1:Y:S01]  /*0f00*/  LDC.64 R26, c[0x0][0x640] ;  /* 0x00019000ff1a7b82 */ /* 0x000e620000000a00 */
[----:B------:R-:W-:Y:S02]  /*0f10*/  IMAD.X R13, RZ, RZ, ~R7, P0 ;  /* 0x000000ffff0d7224 */ /* 0x000fe400000e0e07 */
[----:B------:R-:W-:Y:S01]  /*0f20*/  FMUL R2, R2, UR4 ;  /* 0x0000000402027c20 */ /* 0x000fe20008400000 */
[----:B------:R-:W-:Y:S01]  /*0f30*/  IMAD.WIDE.U32 R8, R11, R24, R18 ;  /* 0x000000180b087225 */ /* 0x000fe200078e0012 */
[----:B------:R-:W-:-:S03]  /*0f40*/  ULDC UR4, c[0x0][0x154] ;  /* 0x0000550000047ab9 */ /* 0x000fc60000000800 */
[----:B------:R-:W-:Y:S01]  /*0f50*/  IMAD R10, R13, R24, RZ ;  /* 0x000000180d0a7224 */ /* 0x000fe200078e02ff */
[----:B------:R-:W2:Y:S01]  /*0f60*/  LDC R7, c[0x0][0x144] ;  /* 0x00005100ff077b82 */ /* 0x000ea20000000800 */
[----:B------:R-:W3:Y:S02]  /*0f70*/  F2I.U32.TRUNC.NTZ R2, R2 ;  /* 0x0000000200027305 */ /* 0x000ee4000020f000 */
[----:B------:R-:W-:-:S04]  /*0f80*/  IMAD R11, R11, R25, R10 ;  /* 0x000000190b0b7224 */ /* 0x000fc800078e020a */
[----:B------:R-:W-:Y:S01]  /*0f90*/  IMAD.IADD R9, R9, 0x1, R11 ;  /* 0x0000000109097824 */ /* 0x000fe200078e020b */
[----:B------:R-:W4:Y:S01]  /*0fa0*/  LDC R22, c[0x0][0x608] ;  /* 0x00018200ff167b82 */ /* 0x000f220000000800 */
[----:B------:R-:W-:-:S03]  /*0fb0*/  IMAD.MOV.U32 R11, RZ, RZ, -0x1 ;  /* 0xffffffffff0b7424 */ /* 0x000fc600078e00ff */
[--C-:B0-----:R-:W-:Y:S02]  /*0fc0*/  SHF.R.U64 R20, R8, R12, R9.reuse ;  /* 0x0000000c08147219 */ /* 0x101fe40000001209 */
[----:B------:R-:W-:Y:S02]  /*0fd0*/  I2FP.F32.U32 R8, R14 ;  /* 0x0000000e00087245 */ /* 0x000fe40000201000 */
[----:B------:R-:W0:Y:S01]  /*0fe0*/  LDC R24, c[0x0][0x658] ;  /* 0x00019600ff187b82 */ /* 0x000e220000000800 */
[----:B-1----:R-:W-:Y:S01]  /*0ff0*/  ISETP.NE.U32.AND P0, PT, R26, RZ, PT ;  /* 0x000000ff1a00720c */ /* 0x002fe20003f05070 */
[----:B---3--:R-:W-:Y:S02]  /*1000*/  IMAD.MOV R10, RZ, RZ, -R2 ;  /* 0x000000ffff0a7224 */ /* 0x008fe400078e0a02 */
[----:B------:R-:W-:Y:S01]  /*1010*/  FMUL R8, R8, UR4 ;  /* 0x0000000408087c20 */ /* 0x000fe20008400000 */
[----:B------:R-:W-:Y:S02]  /*1020*/  SHF.R.U32.HI R9, RZ, R12, R9 ;  /* 0x0000000cff097219 */ /* 0x000fe40000011609 */
[----:B------:R-:W-:Y:S01]  /*1030*/  ISETP.NE.AND.EX P0, PT, R27, RZ, PT, P0 ;  /* 0x000000ff1b00720c */ /* 0x000fe20003f05300 */
[----:B------:R1:W3:Y:S01]  /*1040*/  F2I.U32.TRUNC.NTZ R15, R8 ;  /* 0x00000008000f7305 */ /* 0x0002e2000020f000 */
[----:B------:R-:W1:Y:S01]  /*1050*/  LDC R19, c[0x0][0x148] ;  /* 0x00005200ff137b82 */ /* 0x000e620000000800 */
[----:B--2---:R-:W-:-:S07]  /*1060*/  IMAD R2, R7, R10, R6 ;  /* 0x0000000a07027224 */ /* 0x004fce00078e0206 */
[----:B------:R-:W2:Y:S01]  /*1070*/  LDC R25, c[0x0][0x600] ;  /* 0x00018000ff197b82 */ /* 0x000ea20000000800 */
[-CC-:B----4-:R-:W-:Y:S02]  /*1080*/  SHF.R.U64 R32, R20, R22.reuse, R9.reuse ;  /* 0x0000001614207219 */ /* 0x190fe40000001209 */
[----:B------:R-:W-:Y:S01]  /*1090*/  SHF.R.U32.HI R7, RZ, R22, R9 ;  /* 0x00000016ff077219 */ /* 0x000fe20000011609 */
[----:B------:R-:W-:-:S04]  /*10a0*/  IMAD.MOV.U32 R9, RZ, RZ, 0x1 ;  /* 0x00000001ff097424 */ /* 0x000fc800078e00ff */
[----:B------:R-:W4:Y:S01]  /*10b0*/  LDC R28, c[0x0][0x648] ;  /* 0x00019200ff1c7b82 */ /* 0x000f220000000800 */
[-C--:B0-----:R-:W-:Y:S02]  /*10c0*/  SHF.L.U32 R6, R11, R24.reuse, RZ ;  /* 0x000000180b067219 */ /* 0x081fe400000006ff */
[--C-:B------:R-:W-:Y:S02]  /*10d0*/  SHF.R.U64 R22, R32, R24, R7.reuse ;  /* 0x0000001820167219 */ /* 0x100fe40000001207 */
[----:B------:R-:W-:Y:S02]  /*10e0*/  LOP3.LUT R13, RZ, R6, RZ, 0x33, !PT ;  /* 0x00000006ff0d7212 */ /* 0x000fe400078e33ff */
[-C--:B------:R-:W-:Y:S01]  /*10f0*/  SHF.R.U32.HI R7, RZ, R24.reuse, R7 ;  /* 0x00000018ff077219 */ /* 0x080fe20000011607 */
[----:B------:R-:W0:Y:S01]  /*1100*/  LDC R29, c[0x0][0x638] ;  /* 0x00018e00ff1d7b82 */ /* 0x000e220000000800 */
[----:B------:R-:W-:Y:S01]  /*1110*/  SHF.L.U32 R12, R9, R24, RZ ;  /* 0x00000018090c7219 */ /* 0x000fe200000006ff */
[----:B------:R-:W-:-:S06]  /*1120*/  IMAD.MOV.U32 R6, RZ, RZ, R22 ;  /* 0x000000ffff067224 */ /* 0x000fcc00078e0016 */
[----:B------:R-:W0:Y:S01]  /*1130*/  LDC R30, c[0x0][0x610] ;  /* 0x00018400ff1e7b82 */ /* 0x000e220000000800 */
[----:B-1-3--:R-:W-:Y:S05]  /*1140*/  @!P0 BRA `(.L_x_13) ;  /* 0x0000000000288947 */ /* 0x00afea0003800000 */
[----:B------:R-:W1:Y:S02]  /*1150*/  LDC R11, c[0x0][0x64c] ;  /* 0x00019300ff0b7b82 */ /* 0x000e640000000800 */
[----:B-1----:R-:W-:-:S05]  /*1160*/  IADD3 R11, P0, R22, R11, RZ ;  /* 0x0000000b160b7210 */ /* 0x002fca0007f1e0ff */
        /* <DEDUP_REMOVED lines=8> */
.L_x_13:
[----:B----4-:R-:W-:Y:S01]  /*11f0*/  SHF.R.U64 R6, R6, R28, R7 ;  /* 0x0000001c06067219 */ /* 0x010fe20000001207 */
[----:B--2---:R-:W-:Y:S01]  /*1200*/  VIADD R7, R25, 0xffffffff ;  /* 0xffffffff19077836 */ /* 0x004fe20000000000 */
[----:B------:R-:W-:Y:S01]  /*1210*/  LOP3.LUT R13, R32, R13, RZ, 0xc0, !PT ;  /* 0x0000000d200d7212 */ /* 0x000fe200078ec0ff */
[----:B------:R-:W-:Y:S02]  /*1220*/  IMAD.MOV R15, RZ, RZ, -R15 ;  /* 0x000000ffff0f7224 */ /* 0x000fe400078e0a0f */
[----:B------:R-:W-:Y:S01]  /*1230*/  IMAD.MOV R8, RZ, RZ, -R6 ;  /* 0x000000ffff087224 */ /* 0x000fe200078e0a06 */
[----:B------:R-:W-:Y:S01]  /*1240*/  LOP3.LUT R7, R20, R7, RZ, 0xc0, !PT ;  /* 0x0000000714077212 */ /* 0x000fe200078ec0ff */
[----:B------:R-:W-:Y:S02]  /*1250*/  IMAD R13, R12, R6, R13 ;  /* 0x000000060c0d7224 */ /* 0x000fe400078e020d */
[----:B------:R-:W-:Y:S02]  /*1260*/  @P1 IMAD R2, R19, R15, R14 ;  /* 0x0000000f13021224 */ /* 0x000fe400078e020e */
[----:B0-----:R-:W-:-:S02]  /*1270*/  IMAD R6, R8, R29, R22 ;  /* 0x0000001d08067224 */ /* 0x001fc400078e0216 */
[----:B------:R-:W-:Y:S02]  /*1280*/  IMAD R2, R13, R30, R2 ;  /* 0x0000001e0d027224 */ /* 0x000fe400078e0202 */
[----:B------:R-:W-:Y:S02]  /*1290*/  IMAD R19, R6, R25, R7 ;  /* 0x0000001906137224 */ /* 0x000fe400078e0207 */
[----:B------:R-:W-:-:S03]  /*12a0*/  IMAD.MOV.U32 R8, RZ, RZ, 0x1 ;  /* 0x00000001ff087424 */ /* 0x000fc600078e00ff */
[----:B------:R-:W-:Y:S02]  /*12b0*/  SEL R22, R19, R2, !P1 ;  /* 0x0000000213167207 */ /* 0x000fe40004800000 */
[----:B------:R-:W-:Y:S01]  /*12c0*/  SEL R19, R2, R19, !P1 ;  /* 0x0000001302137207 */ /* 0x000fe20004800000 */
[----:B------:R-:W-:-:S07]  /*12d0*/  IMAD.MOV.U32 R2, RZ, RZ, R31 ;  /* 0x000000ffff027224 */ /* 0x000fce00078e001f */
.L_x_11:
[----:B------:R-:W-:Y:S05]  /*12e0*/  @!P2 BRA `(.L_x_14) ;  /* 0x000000380018a947 */ /* 0x000fea0003800000 */
[----:B------:R-:W-:-:S13]  /*12f0*/  ISETP.GT.U32.AND P0, PT, R33, 0x1, PT ;  /* 0x000000012100780c */ /* 0x000fda0003f04070 */
[----:B------:R-:W-:Y:S05]  /*1300*/  @P0 EXIT ;  /* 0x000000000000094d */ /* 0x000fea0003800000 */
.L_x_15:
[----:B------:R-:W-:-:S08]  /*1310*/  NOP ;  /* 0x0000000000007918 */ /* 0x000fd00000000000 */
[----:B------:R-:W1:Y:S02]  /*1320*/  USETMAXREG.TRY_ALLOC.CTAPOOL UP0, 0xe8 ;  /* 0x000000e8000079c8 */ /* 0x000e640008000600 */
[----:B-1----:R-:W-:-:S13]  /*1330*/  PLOP3.LUT P0, PT, PT, PT, UP0, 0x80, 0x0 ;  /* 0x000000000000781c */ /* 0x002fda0003f0f008 */
[----:B------:R-:W-:Y:S05]  /*1340*/  @!P0 BRA `(.L_x_15) ;  /* 0xfffffffc00f08947 */ /* 0x000fea000383ffff */
[----:B------:R-:W-:-:S13]  /*1350*/  LOP3.LUT P0, RZ, R8, 0xff, RZ, 0xc0, !PT ;  /* 0x000000ff08ff7812 */ /* 0x000fda000780c0ff */
[----:B------:R-:W-:Y:S05]  /*1360*/  @!P0 EXIT ;  /* 0x000000000000894d */ /* 0x000fea0003800000 */
[----:B------:R-:W1:Y:S01]  /*1370*/  S2UR UR4, SR_CgaCtaId ;  /* 0x00000000000479c3 */ /* 0x000e620000008800 */
[----:B------:R-:W-:Y:S01]  /*1380*/  VIADD R6, R5, 0xffffffff ;  /* 0xffffffff05067836 */ /* 0x000fe20000000000 */
[----:B------:R-:W-:Y:S01]  /*1390*/  SHF.R.S32.HI R0, RZ, 0x1f, R3 ;  /* 0x0000001fff007819 */ /* 0x000fe20000011403 */
[----:B------:R-:W-:Y:S01]  /*13a0*/  UMOV UR41, 0x400 ;  /* 0x0000040000297882 */ /* 0x000fe20000000000 */
[----:B------:R-:W-:Y:S01]  /*13b0*/  UISETP.LT.AND UP0, UPT, UR40, 0x1, UPT ;  /* 0x000000012800788c */ /* 0x000fe2000bf01270 */
[----:B------:R-:W-:Y:S01]  /*13c0*/  LOP3.LUT R70, R16, 0x1, RZ, 0xfc, !PT ;  /* 0x0000000110467812 */ /* 0x000fe200078efcff */
[----:B------:R-:W-:Y:S01]  /*13d0*/  ULDC UR6, c[0x0][0x284] ;  /* 0x0000a10000067ab9 */ /* 0x000fe20000000800 */
[----:B------:R-:W-:Y:S01]  /*13e0*/  R2UR UR42, R6 ;  /* 0x00000000062a72ca */ /* 0x000fe200000e0000 */
[----:B------:R-:W-:Y:S01]  /*13f0*/  USEL UR43, UR40, 0x1, UP0 ;  /* 0x00000001282b7887 */ /* 0x000fe20008000000 */
[CC--:B------:R-:W-:Y:S01]  /*1400*/  LEA.HI R4, R0.reuse, R3.reuse, RZ, 0x2 ;  /* 0x0000000300047211 */ /* 0x0c0fe200078f10ff */
[----:B------:R-:W-:Y:S01]  /*1410*/  USHF.L.U32 UR46, UR40, 0x1, URZ ;  /* 0x00000001282e7899 */ /* 0x000fe2000800063f */
[----:B------:R-:W-:Y:S01]  /*1420*/  LEA.HI R0, R0, R3, RZ, 0x5 ;  /* 0x0000000300007211 */ /* 0x000fe200078f28ff */
[----:B------:R-:W-:Y:S01]  /*1430*/  UIADD3 UR43, -UR43, UR40, URZ ;  /* 0x000000282b2b7290 */ /* 0x000fe2000fffe13f */
[----:B------:R-:W-:-:S02]  /*1440*/  SHF.R.S32.HI R58, RZ, 0x2, R4 ;  /* 0x00000002ff3a7819 */ /* 0x000fc40000011404 */
[----:B------:R-:W-:Y:S02]  /*1450*/  SHF.R.S32.HI R5, RZ, 0x1f, R4 ;  /* 0x0000001fff057819 */ /* 0x000fe40000011404 */
[----:B------:R-:W-:Y:S02]  /*1460*/  LOP3.LUT R60, R4, 0xfffffffc, RZ, 0xc0, !PT ;  /* 0xfffffffc043c7812 */ /* 0x000fe400078ec0ff */
[----:B------:R-:W-:Y:S01]  /*1470*/  LEA.HI R5, R5, R58, RZ, 0x3 ;  /* 0x0000003a05057211 */ /* 0x000fe200078f18ff */
[----:B------:R-:W-:Y:S01]  /*1480*/  USHF.L.U32 UR42, UR42, 0x3, URZ ;  /* 0x000000032a2a7899 */ /* 0x000fe2000800063f */
[----:B------:R-:W-:Y:S01]  /*1490*/  ISETP.NE.AND P0, PT, R6, RZ, PT ;  /* 0x000000ff0600720c */ /* 0x000fe20003f05270 */
[----:B------:R-:W-:Y:S01]  /*14a0*/  IMAD.IADD R60, R3, 0x1, -R60 ;  /* 0x00000001033c7824 */ /* 0x000fe200078e0a3c */
[----:B------:R-:W-:Y:S01]  /*14b0*/  LOP3.LUT R5, R5, 0xfffffff8, RZ, 0xc0, !PT ;  /* 0xfffffff805057812 */ /* 0x000fe200078ec0ff */
[----:B-1----:R-:W-:Y:S01]  /*14c0*/  ULEA UR41, UR4, UR41, 0x18 ;  /* 0x0000002904297291 */ /* 0x002fe2000f8ec03f */
[----:B------:R-:W-:Y:S01]  /*14d0*/  SEL R71, RZ, 0x1, P0 ;  /* 0x00000001ff477807 */ /* 0x000fe20000000000 */
[----:B------:R-:W-:-:S02]  /*14e0*/  IMAD.U32 R62, RZ, RZ, UR42 ;  /* 0x0000002aff3e7e24 */ /* 0x000fc4000f8e00ff */
[----:B------:R-:W-:Y:S01]  /*14f0*/  UIADD3 UR47, UR41, 0xf0, URZ ;  /* 0x000000f0292f7890 */ /* 0x000fe2000fffe03f */
[----:B------:R-:W-:Y:S01]  /*1500*/  IMAD.IADD R58, R58, 0x1, -R5 ;  /* 0x000000013a3a7824 */ /* 0x000fe200078e0a05 */
[----:B------:R-:W-:Y:S01]  /*1510*/  UIADD3 UR4, UR41, 0x200, URZ ;  /* 0x0000020029047890 */ /* 0x000fe2000fffe03f */
[----:B------:R-:W-:Y:S01]  /*1520*/  SHF.R.S32.HI R5, RZ, 0x5, R0 ;  /* 0x00000005ff057819 */ /* 0x000fe20000011400 */
[----:B------:R-:W-:Y:S01]  /*1530*/  UIADD3 UR5, UR41, 0x1c200, URZ ;  /* 0x0001c20029057890 */ /* 0x000fe2000fffe03f */
[C---:B------:R-:W-:Y:S01]  /*1540*/  LOP3.LUT R64, R62.reuse, 0x8, RZ, 0xc0, !PT ;  /* 0x000000083e407812 */ /* 0x040fe200078ec0ff */
[----:B------:R-:W-:Y:S01]  /*1550*/  USHF.R.U32.HI UR4, URZ, 0x4, UR4 ;  /* 0x000000043f047899 */ /* 0x000fe20008011604 */
[--C-:B------:R-:W-:Y:S01]  /*1560*/  SHF.R.S32.HI R59, RZ, 0x1f, R58.reuse ;  /* 0x0000001fff3b7819 */ /* 0x100fe2000001143a */
[----:B------:R-:W-:Y:S01]  /*1570*/  USHF.R.U32.HI UR5, URZ, 0x4, UR5 ;  /* 0x000000043f057899 */ /* 0x000fe20008011605 */
[C-C-:B------:R-:W-:Y:S01]  /*1580*/  IMAD R65, R5.reuse, -0x10, -R58.reuse ;  /* 0xfffffff005417824 */ /* 0x140fe200078e0a3a */
[----:B------:R-:W-:Y:S01]  /*1590*/  ULOP3.LUT UR4, UR4, 0x3fff, URZ, 0xc0, !UPT ;  /* 0x00003fff04047892 */ /* 0x000fe2000f8ec03f */
[----:B------:R-:W-:Y:S01]  /*15a0*/  IMAD.U32 R61, RZ, RZ, UR47 ;  /* 0x0000002fff3d7e24 */ /* 0x000fe2000f8e00ff */
[----:B------:R-:W-:Y:S01]  /*15b0*/  ULOP3.LUT UR5, UR5, 0x3fff, URZ, 0xc0, !UPT ;  /* 0x00003fff05057892 */ /* 0x000fe2000f8ec03f */
[----:B------:R-:W-:Y:S01]  /*15c0*/  IMAD.WIDE R58, R5, 0x10, R58 ;  /* 0x00000010053a7825 */ /* 0x000fe200078e023a */
[----:B------:R-:W-:Y:S01]  /*15d0*/  LOP3.LUT R62, R62, 0x8, RZ, 0xc, !PT ;  /* 0x000000083e3e7812 */ /* 0x000fe200078e0cff */
[----:B------:R-:W-:Y:S01]  /*15e0*/  ULOP3.LUT UR44, UR4, 0x10000, URZ, 0xfc, !UPT ;  /* 0x00010000042c7892 */ /* 0x000fe2000f8efc3f */
[----:B------:R-:W-:Y:S01]  /*15f0*/  LOP3.LUT R64, R64, 0x18, RZ, 0x3c, !PT ;  /* 0x0000001840407812 */ /* 0x000fe200078e3cff */
[----:B------:R-:W-:Y:S01]  /*1600*/  VIADD R63, R61, UR42 ;  /* 0x0000002a3d3f7c36 */ /* 0x000fe20008000000 */
[----:B------:R-:W-:Y:S01]  /*1610*/  ULOP3.LUT UR45, UR5, 0x10000, URZ, 0xfc, !UPT ;  /* 0x00010000052d7892 */ /* 0x000fe2000f8efc3f */
[----:B------:R-:W-:-:S11]  /*1620*/  VIADD R65, R65, UR6 ;  /* 0x0000000641417c36 */ /* 0x000fd60008000000 */
.L_x_99:
[----:B------:R-:W-:Y:S01]  /*1630*/  SHF.L.U32 R0, R71, 0x1f, RZ ;  /* 0x0000001f47007819 */ /* 0x000fe200000006ff */
[----:B------:R-:W-:Y:S02]  /*1640*/  ULDC UR4, c[0x0][0x28c] ;  /* 0x0000a30000047ab9 */ /* 0x000fe40000000800 */
[----:B------:R-:W-:Y:S01]  /*1650*/  ISETP.LT.AND P1, PT, RZ, UR4, PT ;  /* 0x00000004ff007c0c */ /* 0x000fe2000bf21270 */
[----:B-1----:R-:W1:Y:S02]  /*1660*/  SYNCS.PHASECHK.TRANS64.TRYWAIT P0, [R61+UR42], R0 ;  /* 0x000000003d0075a7 */ /* 0x002e64000800016a */
[----:B-1-34-:R-:W-:Y:S10]  /*1670*/  @!P0 BRA `(.L_x_16) ;  /* 0x0000004800908947 */ /* 0x01aff40003800000 */
.L_x_131:
[----:B------:R-:W-:Y:S05]  /*1680*/  @P1 BRA `(.L_x_17) ;  /* 0x0000000000401947 */ /* 0x000fea0003800000 */
[----:B-1----:R-:W-:Y:S01]  /*1690*/  MOV R0, 0x0 ;  /* 0x0000000000007802 */ /* 0x002fe20000000f00 */
[----:B------:R-:W-:Y:S01]  /*16a0*/  ULDC.64 UR4, c[0x4][0x68] ;  /* 0x01001a0000047ab9 */ /* 0x000fe20000000a00 */
[----:B------:R-:W-:Y:S01]  /*16b0*/  ULDC.64 UR6, c[0x4][0x8] ;  /* 0x0100020000067ab9 */ /* 0x000fe20000000a00 */
[----:B------:R-:W-:Y:S01]  /*16c0*/  IMAD.U32 R4, RZ, RZ, UR4 ;  /* 0x00000004ff047e24 */ /* 0x000fe2000f8e00ff */
[----:B------:R1:W2:Y:S01]  /*16d0*/  LDC.64 R14, c[0x4][R0] ;  /* 0x01000000000e7b82 */ /* 0x0002a20000000a00 */
[----:B------:R-:W-:Y:S01]  /*16e0*/  IMAD.U32 R5, RZ, RZ, UR5 ;  /* 0x00000005ff057e24 */ /* 0x000fe2000f8e00ff */
[----:B------:R-:W-:Y:S01]  /*16f0*/  ULDC.64 UR4, c[0x4][0x70] ;  /* 0x01001c0000047ab9 */ /* 0x000fe20000000a00 */
[----:B------:R-:W-:Y:S02]  /*1700*/  IMAD.U32 R10, RZ, RZ, UR6 ;  /* 0x00000006ff0a7e24 */ /* 0x000fe4000f8e00ff */
[----:B------:R-:W-:Y:S02]  /*1710*/  IMAD.U32 R6, RZ, RZ, UR4 ;  /* 0x00000004ff067e24 */ /* 0x000fe4000f8e00ff */
[----:B------:R-:W-:-:S02]  /*1720*/  IMAD.U32 R7, RZ, RZ, UR5 ;  /* 0x00000005ff077e24 */ /* 0x000fc4000f8e00ff */
[----:B------:R-:W-:Y:S02]  /*1730*/  IMAD.U32 R11, RZ, RZ, UR7 ;  /* 0x00000007ff0b7e24 */ /* 0x000fe4000f8e00ff */
[----:B------:R-:W-:Y:S02]  /*1740*/  IMAD.MOV.U32 R8, RZ, RZ, 0x1e1 ;  /* 0x000001e1ff087424 */ /* 0x000fe400078e00ff */
[----:B0-----:R-:W-:Y:S02]  /*1750*/  IMAD.MOV.U32 R12, RZ, RZ, 0x1 ;  /* 0x00000001ff0c7424 */ /* 0x001fe400078e00ff */
[----:B-1----:R-:W-:-:S07]  /*1760*/  IMAD.MOV.U32 R13, RZ, RZ, RZ ;  /* 0x000000ffff0d7224 */ /* 0x002fce00078e00ff */
[----:B------:R-:W-:-:S07]  /*1770*/  LEPC R20, `(.L_x_17) ;  /* 0x000000001014794e */ /* 0x000fce0000000000 */
[----:B--2--5:R-:W-:Y:S05]  /*1780*/  CALL.ABS.NOINC R14 ;  /* 0x000000000e007343 */ /* 0x024fea0003c00000 */
.L_x_17:
[----:B------:R-:W-:-:S13]  /*1790*/  ISETP.NE.AND P0, PT, R70, 0x3, PT ;  /* 0x000000034600780c */ /* 0x000fda0003f05270 */
[----:B------:R-:W-:Y:S05]  /*17a0*/  @!P0 BRA `(.L_x_18) ;  /* 0x0000000000048947 */ /* 0x000fea0003800000 */
[----:B------:R-:W-:Y:S01]  /*17b0*/  BPT.TRAP 0x1 ;  /* 0x000000040000795c */ /* 0x000fe20000300000 */
.L_x_18:
[----:B------:R-:W-:Y:S02]  /*17c0*/  IMAD.U32 R3, RZ, RZ, UR38 ;  /* 0x00000026ff037e24 */ /* 0x000fe4000f8e00ff */
[----:B-1----:R-:W-:-:S03]  /*17d0*/  IMAD.U32 R0, RZ, RZ, UR39 ;  /* 0x00000027ff007e24 */ /* 0x002fc6000f8e00ff */
[----:B------:R-:W-:Y:S02]  /*17e0*/  LEA R3, R3, UR41, 0x3 ;  /* 0x0000002903037c11 */ /* 0x000fe4000f8e18ff */
[----:B------:R-:W-:-:S04]  /*17f0*/  SHF.L.U32 R0, R0, 0x1f, RZ ;  /* 0x0000001f00007819 */ /* 0x000fc800000006ff */
[----:B------:R1:W2:Y:S01]  /*1800*/  SYNCS.PHASECHK.TRANS64.TRYWAIT P1, [R3+URZ], R0 ;  /* 0x00000000030075a7 */ /* 0x0002a2000802017f */
[----:B------:R-:W-:Y:S05]  /*1810*/  @!P0 BRA `(.L_x_19) ;  /* 0x0000000000048947 */ /* 0x000fea0003800000 */
[----:B------:R-:W-:Y:S01]  /*1820*/  BPT.TRAP 0x1 ;  /* 0x000000040000795c */ /* 0x000fe20000300000 */
.L_x_19:
[----:B--2---:R-:W-:Y:S05]  /*1830*/  @P1 BRA `(.L_x_20) ;  /* 0x0000000000081947 */ /* 0x004fea0003800000 */
[----:B------:R-:W2:Y:S02]  /*1840*/  SYNCS.PHASECHK.TRANS64.TRYWAIT P1, [R3+URZ], R0 ;  /* 0x00000000030075a7 */ /* 0x000ea4000802017f */
[----:B--2---:R-:W-:Y:S05]  /*1850*/  @!P1 BRA `(.L_x_21) ;  /* 0x00000048002c9947 */ /* 0x004fea0003800000 */
.L_x_20:
[----:B------:R-:W-:Y:S05]  /*1860*/  WARPSYNC.ALL ;  /* 0x0000000000007948 */ /* 0x000fea0003800000 */
[----:B------:R-:W-:Y:S01]  /*1870*/  ULEA UR8, UR38, UR44, 0x9 ;  /* 0x0000002c26087291 */ /* 0x000fe2000f8e483f */
[----:B------:R-:W-:Y:S01]  /*1880*/  WARPGROUP.ARRIVE ;  /* 0x00000000000079c5 */ /* 0x000fe20000000000 */
[----:B------:R-:W-:Y:S01]  /*1890*/  ULEA UR9, UR38, UR45, 0x9 ;  /* 0x0000002d26097291 */ /* 0x000fe2000f8e483f */
[----:B-12---:R-:W-:Y:S01]  /*18a0*/  IMAD.U32 R0, RZ, RZ, UR43 ;  /* 0x0000002bff007e24 */ /* 0x006fe2000f8e00ff */
[----:B------:R-:W-:Y:S01]  /*18b0*/  UMOV UR5, 0x40000040 ;  /* 0x4000004000057882 */ /* 0x000fe20000000000 */
[----:B------:R-:W-:-:S02]  /*18c0*/  UMOV UR7, 0x40000040 ;  /* 0x4000004000077882 */ /* 0x000fc40000000000 */
[----:B------:R-:W-:Y:S01]  /*18d0*/  UMOV UR4, UR8 ;  /* 0x0000000800047c82 */ /* 0x000fe20008000000 */
[----:B------:R-:W-:Y:S01]  /*18e0*/  ISETP.GE.AND P1, PT, R0, 0x1, PT ;  /* 0x000000010000780c */ /* 0x000fe20003f26270 */
[----:B------:R-:W-:Y:S02]  /*18f0*/  UMOV UR6, UR9 ;  /* 0x0000000900067c82 */ /* 0x000fe40008000000 */
[----:B------:R-:W-:Y:S01]  /*1900*/  HGMMA.64x64x16.F32 R24, gdesc[UR4], RZ, !UPT, gsb0 ;  /* 0x00e00000041879f0 */ /* 0x000fe2000c0008ff */
[----:B------:R-:W-:Y:S02]  /*1910*/  UIADD3 UR4, UR8, 0x2, URZ ;  /* 0x0000000208047890 */ /* 0x000fe4000fffe03f */
[----:B------:R-:W-:Y:S01]  /*1920*/  UIADD3 UR6, UR9, 0x2, URZ ;  /* 0x0000000209067890 */ /* 0x000fe2000fffe03f */
[----:B------:R-:W-:Y:S01]  /*1930*/  UMOV UR5, 0x40000040 ;  /* 0x4000004000057882 */ /* 0x000fe20000000000 */
[----:B------:R-:W-:Y:S01]  /*1940*/  UMOV UR7, 0x40000040 ;  /* 0x4000004000077882 */ /* 0x000fe20000000000 */
[----:B------:R-:W-:-:S02]  /*1950*/  WARPGROUP.DEPBAR.LE gsb0, 0x0 ;  /* 0x00008000000079c5 */ /* 0x000fc40000010000 */
[----:B------:R-:W-:-:S06]  /*1960*/  WARPGROUP.ARRIVE ;  /* 0x00000000000079c5 */ /* 0x000fcc0000000000 */
[----:B------:R-:W-:Y:S01]  /*1970*/  HGMMA.64x64x16.F32 R24, gdesc[UR4], R24, gsb0 ;  /* 0x00e00000041879f0 */ /* 0x000fe20008000818 */
[----:B------:R-:W-:Y:S02]  /*1980*/  UIADD3 UR4, UR8, 0x4, URZ ;  /* 0x0000000408047890 */ /* 0x000fe4000fffe03f */
[----:B------:R-:W-:Y:S01]  /*1990*/  UIADD3 UR6, UR9, 0x4, URZ ;  /* 0x0000000409067890 */ /* 0x000fe2000fffe03f */
[----:B------:R-:W-:Y:S01]  /*19a0*/  UMOV UR5, 0x40000040 ;  /* 0x4000004000057882 */ /* 0x000fe20000000000 */
[----:B------:R-:W-:Y:S01]  /*19b0*/  UMOV UR7, 0x40000040 ;  /* 0x4000004000077882 */ /* 0x000fe20000000000 */
[----:B------:R-:W-:Y:S02]  /*19c0*/  WARPGROUP.DEPBAR.LE gsb0, 0x0 ;  /* 0x00008000000079c5 */ /* 0x000fe40000010000 */
        /* <DEDUP_REMOVED lines=8> */
[----:B------:R-:W-:Y:S03]  /*1a50*/  HGMMA.64x64x16.F32 R24, gdesc[UR4], R24, gsb0 ;  /* 0x00e00000041879f0 */ /* 0x000fe60008000818 */
[----:B------:R-:W-:Y:S02]  /*1a60*/  WARPGROUP.DEPBAR.LE gsb0, 0x0 ;  /* 0x00008000000079c5 */ /* 0x000fe40000010000 */
[----:B------:R-:W-:Y:S05]  /*1a70*/  @!P1 BRA `(.L_x_22) ;  /* 0x0000000400109947 */ /* 0x000fea0003800000 */
[----:B------:R-:W-:Y:S01]  /*1a80*/  UIADD3 UR4, UR38, 0x1, URZ ;  /* 0x0000000126047890 */ /* 0x000fe2000fffe03f */
[----:B------:R-:W-:Y:S01]  /*1a90*/  IMAD.U32 R0, RZ, RZ, UR43 ;  /* 0x0000002bff007e24 */ /* 0x000fe2000f8e00ff */
[----:B------:R-:W-:Y:S02]  /*1aa0*/  UMOV UR9, UR38 ;  /* 0x0000002600097c82 */ /* 0x000fe40008000000 */
[----:B------:R-:W-:-:S04]  /*1ab0*/  UISETP.NE.AND UP0, UPT, UR4, 0xe, UPT ;  /* 0x0000000e0400788c */ /* 0x000fc8000bf05270 */
[----:B------:R-:W-:Y:S02]  /*1ac0*/  USEL UR5, URZ, 0x1, UP0 ;  /* 0x000000013f057887 */ /* 0x000fe40008000000 */
[----:B------:R-:W-:Y:S02]  /*1ad0*/  USEL UR8, UR4, URZ, UP0 ;  /* 0x0000003f04087287 */ /* 0x000fe40008000000 */
[----:B------:R-:W-:-:S06]  /*1ae0*/  ULOP3.LUT UR5, UR39, UR5, URZ, 0x3c, !UPT ;  /* 0x0000000527057292 */ /* 0x000fcc000f8e3c3f */
[----:B------:R-:W-:-:S07]  /*1af0*/  IMAD.U32 R5, RZ, RZ, UR5 ;  /* 0x00000005ff057e24 */ /* 0x000fce000f8e00ff */
.L_x_29:
[----:B-12---:R-:W-:Y:S05]  /*1b00*/  @!P0 BRA `(.L_x_23) ;  /* 0x0000000000048947 */ /* 0x006fea0003800000 */
[----:B------:R-:W-:Y:S01]  /*1b10*/  BPT.TRAP 0x1 ;  /* 0x000000040000795c */ /* 0x000fe20000300000 */
.L_x_23:
[----:B------:R-:W-:Y:S01]  /*1b20*/  ULEA UR4, UR8, UR41, 0x3 ;  /* 0x0000002908047291 */ /* 0x000fe2000f8e183f */
[----:B------:R-:W-:-:S08]  /*1b30*/  SHF.L.U32 R3, R5, 0x1f, RZ ;  /* 0x0000001f05037819 */ /* 0x000fd000000006ff */
[----:B------:R1:W2:Y:S01]  /*1b40*/  SYNCS.PHASECHK.TRANS64.TRYWAIT P1, [UR4], R3 ;  /* 0x00000003ff0075a7 */ /* 0x0002a20008020144 */
[----:B------:R-:W-:Y:S05]  /*1b50*/  @!P0 BRA `(.L_x_24) ;  /* 0x0000000000048947 */ /* 0x000fea0003800000 */
[----:B------:R-:W-:Y:S01]  /*1b60*/  BPT.TRAP 0x1 ;  /* 0x000000040000795c */ /* 0x000fe20000300000 */
.L_x_24:
[----:B--2---:R-:W-:Y:S05]  /*1b70*/  @P1 BRA `(.L_x_25) ;  /* 0x0000000000081947 */ /* 0x004fea0003800000 */
[----:B------:R-:W2:Y:S02]  /*1b80*/  SYNCS.PHASECHK.TRANS64.TRYWAIT P1, [UR4], R3 ;  /* 0x00000003ff0075a7 */ /* 0x000ea40008020144 */
[----:B--2---:R-:W-:Y:S05]  /*1b90*/  @!P1 BRA `(.L_x_26) ;  /* 0x0000004400709947 */ /* 0x004fea0003800000 */
.L_x_25:
[----:B------:R-:W-:Y:S01]  /*1ba0*/  ULEA UR10, UR8, UR44, 0x9 ;  /* 0x0000002c080a7291 */ /* 0x000fe2000f8e483f */
[----:B------:R-:W-:Y:S01]  /*1bb0*/  WARPGROUP.ARRIVE ;  /* 0x00000000000079c5 */ /* 0x000fe20000000000 */
[----:B------:R-:W-:Y:S01]  /*1bc0*/  ULEA UR11, UR8, UR45, 0x9 ;  /* 0x0000002d080b7291 */ /* 0x000fe2000f8e483f */
[----:B------:R-:W-:Y:S01]  /*1bd0*/  UMOV UR5, 0x40000040 ;  /* 0x4000004000057882 */ /* 0x000fe20000000000 */
[----:B------:R-:W-:-:S03]  /*1be0*/  UMOV UR7, 0x40000040 ;  /* 0x4000004000077882 */ /* 0x000fc60000000000 */
[----:B------:R-:W-:Y:S02]  /*1bf0*/  UMOV UR4, UR10 ;  /* 0x0000000a00047c82 */ /* 0x000fe40008000000 */
[----:B------:R-:W-:Y:S02]  /*1c00*/  UMOV UR6, UR11 ;  /* 0x0000000b00067c82 */ /* 0x000fe40008000000 */
[----:B------:R-:W-:Y:S01]  /*1c10*/  HGMMA.64x64x16.F32 R24, gdesc[UR4], R24, gsb0 ;  /* 0x00e00000041879f0 */ /* 0x000fe20008000818 */
        /* <DEDUP_REMOVED lines=23> */
[----:B------:R-:W-:Y:S01]  /*1d90*/  BPT.TRAP 0x1 ;  /* 0x000000040000795c */ /* 0x000fe20000300000 */
.L_x_27:
[----:B------:R-:W-:Y:S01]  /*1da0*/  ULEA UR4, UR9, UR41, 0x3 ;  /* 0x0000002909047291 */ /* 0x000fe2000f8e183f */
[----:B------:R-:W-:-:S03]  /*1db0*/  ISETP.GT.U32.AND P1, PT, R16, 0x1, PT ;  /* 0x000000011000780c */ /* 0x000fc60003f24070 */
[----:B------:R-:W-:-:S04]  /*1dc0*/  UIADD3 UR4, UR4, 0x70, URZ ;  /* 0x0000007004047890 */ /* 0x000fc8000fffe03f */
[----:B------:R-:W-:-:S09]  /*1dd0*/  UPRMT UR4, URZ, 0x654, UR4 ;  /* 0x000006543f047896 */ /* 0x000fd20008000004 */
[----:B------:R-:W-:Y:S01]  /*1de0*/  SYNCS.ARRIVE.TRANS64.RED.A1T0 RZ, [UR4], RZ ;  /* 0x000000ffffff79a7 */ /* 0x000fe20008100404 */
[----:B------:R-:W-:Y:S05]  /*1df0*/  @P1 BRA `(.L_x_28) ;  /* 0x0000000000041947 */ /* 0x000fea0003800000 */
[----:B------:R-:W-:Y:S01]  /*1e00*/  BPT.TRAP 0x1 ;  /* 0x000000040000795c */ /* 0x000fe20000300000 */
.L_x_28:
[----:B------:R-:W-:Y:S01]  /*1e10*/  UIADD3 UR8, UR8, 0x1, URZ ;  /* 0x0000000108087890 */ /* 0x000fe2000fffe03f */
[C---:B------:R-:W-:Y:S01]  /*1e20*/  ISETP.GT.AND P1, PT, R0.reuse, 0x1, PT ;  /* 0x000000010000780c */ /* 0x040fe20003f24270 */
[----:B------:R-:W-:Y:S01]  /*1e30*/  UIADD3 UR9, UR9, 0x1, URZ ;  /* 0x0000000109097890 */ /* 0x000fe2000fffe03f */
[----:B------:R-:W-:Y:S01]  /*1e40*/  VIADD R0, R0, 0xffffffff ;  /* 0xffffffff00007836 */ /* 0x000fe20000000000 */
[----:B------:R-:W-:Y:S02]  /*1e50*/  UISETP.NE.AND UP0, UPT, UR8, 0xe, UPT ;  /* 0x0000000e0800788c */ /* 0x000fe4000bf05270 */
[----:B------:R-:W-:Y:S02]  /*1e60*/  UISETP.NE.AND UP1, UPT, UR9, 0xe, UPT ;  /* 0x0000000e0900788c */ /* 0x000fe4000bf25270 */
[----:B------:R-:W-:Y:S02]  /*1e70*/  USEL UR4, URZ, 0x1, UP0 ;  /* 0x000000013f047887 */ /* 0x000fe40008000000 */
[----:B------:R-:W-:-:S02]  /*1e80*/  USEL UR8, UR8, URZ, UP0 ;  /* 0x0000003f08087287 */ /* 0x000fc40008000000 */
[----:B------:R-:W-:Y:S02]  /*1e90*/  USEL UR9, UR9, URZ, UP1 ;  /* 0x0000003f09097287 */ /* 0x000fe40008800000 */
[----:B------:R-:W-:Y:S01]  /*1ea0*/  LOP3.LUT R5, R5, UR4, RZ, 0x3c, !PT ;  /* 0x0000000405057c12 */ /* 0x000fe2000f8e3cff */
[----:B------:R-:W-:Y:S09]  /*1eb0*/  @P1 BRA `(.L_x_29) ;  /* 0xfffffffc00101947 */ /* 0x000ff2000383ffff */
.L_x_22:
[----:B------:R-:W3:Y:S01]  /*1ec0*/  LDC R0, c[0x0][0x28c] ;  /* 0x0000a300ff007b82 */ /* 0x000ee20000000800 */
[----:B------:R4:W-:Y:S01]  /*1ed0*/  SYNCS.ARRIVE.TRANS64.A1T0 RZ, [R62+UR47], RZ ;  /* 0x000000ff3eff79a7 */ /* 0x0009e2000810002f */
[----:B---3--:R-:W-:-:S13]  /*1ee0*/  ISETP.GE.AND P1, PT, R0, 0x1, PT ;  /* 0x000000010000780c */ /* 0x008fda0003f26270 */
[----:B----4-:R-:W-:Y:S05]  /*1ef0*/  @!P1 BRA `(.L_x_30) ;  /* 0x0000000000389947 */ /* 0x010fea0003800000 */
[----:B------:R-:W-:Y:S05]  /*1f00*/  @!P0 BRA `(.L_x_31) ;  /* 0x0000000000048947 */ /* 0x000fea0003800000 */
[----:B------:R-:W-:Y:S01]  /*1f10*/  BPT.TRAP 0x1 ;  /* 0x000000040000795c */ /* 0x000fe20000300000 */
.L_x_31:
[----:B------:R-:W-:Y:S01]  /*1f20*/  UIADD3 UR6, UR43, UR38, URZ ;  /* 0x000000262b067290 */ /* 0x000fe2000fffe03f */
[----:B------:R-:W-:-:S03]  /*1f30*/  ISETP.GT.U32.AND P0, PT, R16, 0x1, PT ;  /* 0x000000011000780c */ /* 0x000fc60003f04070 */
[----:B------:R-:W-:-:S04]  /*1f40*/  USHF.R.U32.HI UR4, URZ, 0x1, UR6 ;  /* 0x000000013f047899 */ /* 0x000fc80008011606 */
[----:B------:R-:W-:-:S04]  /*1f50*/  UIMAD.WIDE.U32 UR4, UR4, -0x6db6db6d, URZ ;  /* 0x92492493040478a5 */ /* 0x000fc8000f8e003f */
[----:B------:R-:W-:-:S04]  /*1f60*/  USHF.R.U32.HI UR4, URZ, 0x2, UR5 ;  /* 0x000000023f047899 */ /* 0x000fc80008011605 */
[----:B------:R-:W-:-:S04]  /*1f70*/  UIMAD UR6, UR4, -0xe, UR6 ;  /* 0xfffffff2040678a4 */ /* 0x000fc8000f8e0206 */
[----:B------:R-:W-:-:S04]  /*1f80*/  ULEA UR6, UR6, UR41, 0x3 ;  /* 0x0000002906067291 */ /* 0x000fc8000f8e183f */
[----:B------:R-:W-:-:S04]  /*1f90*/  UIADD3 UR6, UR6, 0x70, URZ ;  /* 0x0000007006067890 */ /* 0x000fc8000fffe03f */
[----:B------:R-:W-:-:S09]  /*1fa0*/  UPRMT UR6, URZ, 0x654, UR6 ;  /* 0x000006543f067896 */ /* 0x000fd20008000006 */
[----:B------:R-:W-:Y:S01]  /*1fb0*/  SYNCS.ARRIVE.TRANS64.RED.A1T0 RZ, [UR6], RZ ;  /* 0x000000ffffff79a7 */ /* 0x000fe20008100406 */
[----:B------:R-:W-:Y:S05]  /*1fc0*/  @P0 BRA `(.L_x_30) ;  /* 0x0000000000040947 */ /* 0x000fea0003800000 */
[----:B------:R-:W-:Y:S01]  /*1fd0*/  BPT.TRAP 0x1 ;  /* 0x000000040000795c */ /* 0x000fe20000300000 */
.L_x_30:
[----:B------:R-:W-:Y:S01]  /*1fe0*/  SHF.L.U32 R0, R71, 0x1f, RZ ;  /* 0x0000001f47007819 */ /* 0x000fe200000006ff */
[----:B------:R-:W-:Y:S01]  /*1ff0*/  UIADD3 UR38, UR46, UR38, URZ ;  /* 0x000000262e267290 */ /* 0x000fe2000fffe03f */
[----:B------:R-:W3:Y:S01]  /*2000*/  LDC R7, c[0x0][0x288] ;  /* 0x0000a200ff077b82 */ /* 0x000ee20000000800 */
[----:B------:R-:W-:Y:S01]  /*2010*/  UISETP.GE.U32.AND UP1, UPT, UR46, 0xe, UPT ;  /* 0x0000000e2e00788c */ /* 0x000fe2000bf26070 */
[----:B------:R-:W-:Y:S01]  /*2020*/  IMAD.SHL.U32 R8, R60, 0x2, RZ ;  /* 0x000000023c087824 */ /* 0x000fe200078e00ff */
[----:B------:R-:W-:Y:S02]  /*2030*/  UISETP.GT.U32.AND UP0, UPT, UR38, 0xd, UPT ;  /* 0x0000000d2600788c */ /* 0x000fe4000bf04070 */
[----:B------:R-:W-:Y:S02]  /*2040*/  USHF.R.U32.HI UR4, URZ, 0x1, UR38 ;  /* 0x000000013f047899 */ /* 0x000fe40008011626 */
[----:B------:R-:W-:Y:S01]  /*2050*/  UISETP.LT.U32.AND UP0, UPT, UR46, 0xe, UP0 ;  /* 0x0000000e2e00788c */ /* 0x000fe20008701070 */
[----:B------:R-:W4:Y:S01]  /*2060*/  SYNCS.PHASECHK.TRANS64.TRYWAIT P0, [R61+UR42+0x10], R0 ;  /* 0x000010003d0075a7 */ /* 0x000f22000800016a */
[----:B------:R-:W-:Y:S01]  /*2070*/  UIMAD.WIDE.U32 UR4, UR4, -0x6db6db6d, URZ ;  /* 0x92492493040478a5 */ /* 0x000fe2000f8e003f */
[----:B------:R-:W-:Y:S01]  /*2080*/  SHF.R.S32.HI R9, RZ, 0x1f, R8 ;  /* 0x0000001fff097819 */ /* 0x000fe20000011408 */
[----:B------:R-:W-:-:S02]  /*2090*/  USEL UR6, URZ, 0x1, !UP0 ;  /* 0x000000013f067887 */ /* 0x000fc4000c000000 */
[----:B------:R-:W-:Y:S02]  /*20a0*/  USHF.R.U32.HI UR4, URZ, 0x2, UR5 ;  /* 0x000000023f047899 */ /* 0x000fe40008011605 */
[----:B------:R-:W-:Y:S02]  /*20b0*/  ULOP3.LUT UR39, UR39, UR6, URZ, 0x3c, !UPT ;  /* 0x0000000627277292 */ /* 0x000fe4000f8e3c3f */
[----:B------:R-:W-:Y:S02]  /*20c0*/  UIMAD UR38, UR4, -0xe, UR38 ;  /* 0xfffffff2042678a4 */ /* 0x000fe4000f8e0226 */
[----:B------:R-:W-:Y:S01]  /*20d0*/  @UP1 ULOP3.LUT UR39, UR39, 0x1, UR4, 0x78, !UPT ;  /* 0x0000000127271892 */ /* 0x000fe2000f8e7804 */
[----:B---34-:R-:W-:Y:S11]  /*20e0*/  @!P0 BRA `(.L_x_32) ;  /* 0x0000004000348947 */ /* 0x018ff60003800000 */
.L_x_132:
[----:B---3--:R-:W-:Y:S01]  /*20f0*/  IMAD.SHL.U32 R0, R19, 0x40, RZ ;  /* 0x0000004013007824 */ /* 0x008fe200078e00ff */
[----:B------:R-:W-:Y:S01]  /*2100*/  ULDC UR6, c[0x0][0x284] ;  /* 0x0000a10000067ab9 */ /* 0x000fe20000000800 */
[----:B------:R-:W-:Y:S01]  /*2110*/  IMAD.SHL.U32 R14, R22, 0x40, RZ ;  /* 0x00000040160e7824 */ /* 0x000fe200078e00ff */
[----:B------:R-:W-:Y:S01]  /*2120*/  SHF.R.S32.HI R11, RZ, 0x1f, R2 ;  /* 0x0000001fff0b7819 */ /* 0x000fe20000011402 */
[----:B------:R-:W-:Y:S01]  /*2130*/  ULDC.64 UR4, c[0x0][0x5d0] ;  /* 0x0001740000047ab9 */ /* 0x000fe20000000a00 */
[----:B------:R-:W-:Y:S01]  /*2140*/  ISETP.GE.AND P0, PT, R0, UR6, PT ;  /* 0x0000000600007c0c */ /* 0x000fe2000bf06270 */
[----:B--2---:R-:W-:Y:S01]  /*2150*/  IMAD.WIDE.U32 R4, R2, UR4, R8 ;  /* 0x0000000402047c25 */ /* 0x004fe2000f8e0008 */
[----:B------:R-:W-:Y:S02]  /*2160*/  SHF.R.S32.HI R15, RZ, 0x1f, R14 ;  /* 0x0000001fff0f7819 */ /* 0x000fe4000001140e */
[C---:B------:R-:W-:Y:S01]  /*2170*/  ISETP.GE.OR P0, PT, R14.reuse, R7, P0 ;  /* 0x000000070e00720c */ /* 0x040fe20000706670 */
[----:B-1----:R-:W-:Y:S01]  /*2180*/  IMAD R3, R11, UR4, RZ ;  /* 0x000000040b037c24 */ /* 0x002fe2000f8e02ff */
[----:B------:R-:W-:-:S03]  /*2190*/  IADD3 R4, P1, R14, R4, RZ ;  /* 0x000000040e047210 */ /* 0x000fc60007f3e0ff */
[----:B------:R-:W-:-:S05]  /*21a0*/  IMAD R3, R2, UR5, R3 ;  /* 0x0000000502037c24 */ /* 0x000fca000f8e0203 */
[----:B------:R-:W-:-:S03]  /*21b0*/  IADD3.X R5, R15, R5, R3, P1, !PT ;  /* 0x000000050f057210 */ /* 0x000fc60000ffe403 */
[----:B------:R-:W-:Y:S05]  /*21c0*/  @P0 BRA `(.L_x_33) ;  /* 0x0000002000b00947 */ /* 0x000fea0003800000 */
[----:B------:R-:W1:Y:S01]  /*21d0*/  LDC.64 R74, c[0x0][0x5c8] ;  /* 0x00017200ff4a7b82 */ /* 0x000e620000000a00 */
[----:B-----5:R-:W-:Y:S01]  /*21e0*/  FSETP.NEU.AND P0, PT, R57, RZ, PT ;  /* 0x000000ff3900720b */ /* 0x020fe20003f0d000 */
[----:B------:R-:W-:Y:S01]  /*21f0*/  IMAD R3, R60, -0x2, R7 ;  /* 0xfffffffe3c037824 */ /* 0x000fe200078e0207 */
[----:B------:R-:W-:Y:S01]  /*2200*/  BSSY B0, `(.L_x_33) ;  /* 0x0000228000007945 */ /* 0x000fe20003800000 */
[----:B------:R-:W-:-:S04]  /*2210*/  IMAD.WIDE R66, R19, 0x40, R58 ;  /* 0x0000004013427825 */ /* 0x000fc800078e023a */
[----:B------:R-:W-:Y:S02]  /*2220*/  IMAD.IADD R3, R3, 0x1, -R14 ;  /* 0x0000000103037824 */ /* 0x000fe400078e0a0e */
[----:B------:R-:W-:-:S03]  /*2230*/  IMAD.IADD R0, R65, 0x1, -R0 ;  /* 0x0000000141007824 */ /* 0x000fc600078e0a00 */
[----:B------:R-:W-:-:S04]  /*2240*/  ISETP.GT.AND P2, PT, R3, RZ, PT ;  /* 0x000000ff0300720c */ /* 0x000fc80003f44270 */
[----:B------:R-:W-:Y:S01]  /*2250*/  ISETP.GT.AND P1, PT, R0, RZ, P2 ;  /* 0x000000ff0000720c */ /* 0x000fe20001724270 */
[-C--:B-1----:R-:W-:Y:S02]  /*2260*/  IMAD R6, R67, R74.reuse, RZ ;  /* 0x0000004a43067224 */ /* 0x082fe400078e02ff */
[----:B------:R-:W-:-:S04]  /*2270*/  IMAD.WIDE.U32 R68, R66, R74, R4 ;  /* 0x0000004a42447225 */ /* 0x000fc800078e0004 */
[----:B------:R-:W-:-:S04]  /*2280*/  IMAD R5, R66, R75, R6 ;  /* 0x0000004b42057224 */ /* 0x000fc800078e0206 */
[----:B------:R-:W-:Y:S01]  /*2290*/  IMAD.IADD R7, R69, 0x1, R5 ;  /* 0x0000000145077824 */ /* 0x000fe200078e0205 */
[----:B------:R-:W-:Y:S06]  /*22a0*/  @!P0 BRA `(.L_x_34) ;  /* 0x0000001400e48947 */ /* 0x000fec0003800000 */
[----:B------:R-:W1:Y:S01]  /*22b0*/  LDC.64 R72, c[0x0][0x5b8] ;  /* 0x00016e00ff487b82 */ /* 0x000e620000000a00 */
[----:B------:R-:W-:-:S07]  /*22c0*/  ULDC.64 UR4, c[0x0][0x5c0] ;  /* 0x0001700000047ab9 */ /* 0x000fce0000000a00 */
[----:B------:R-:W2:Y:S08]  /*22d0*/  LDC.64 R76, c[0x0][0x5b0] ;  /* 0x00016c00ff4c7b82 */ /* 0x000eb00000000a00 */
[----:B------:R-:W0:Y:S01]  /*22e0*/  LDC.64 R78, c[0x0][0x5a8] ;  /* 0x00016a00ff4e7b82 */ /* 0x000e220000000a00 */
[-C--:B-1----:R-:W-:Y:S02]  /*22f0*/  IMAD R6, R11, R72.reuse, RZ ;  /* 0x000000480b067224 */ /* 0x082fe400078e02ff */
[----:B------:R-:W-:-:S04]  /*2300*/  IMAD.WIDE.U32 R4, R2, R72, R8 ;  /* 0x0000004802047225 */ /* 0x000fc800078e0008 */
[----:B------:R-:W-:Y:S01]  /*2310*/  IMAD R69, R2, R73, R6 ;  /* 0x0000004902457224 */ /* 0x000fe200078e0206 */
[----:B------:R-:W-:Y:S01]  /*2320*/  IADD3 R10, P0, R14, R4, RZ ;  /* 0x000000040e0a7210 */ /* 0x000fe20007f1e0ff */
[----:B--2---:R-:W-:-:S03]  /*2330*/  IMAD R4, R67, R76, RZ ;  /* 0x0000004c43047224 */ /* 0x004fc600078e02ff */
[----:B------:R-:W-:Y:S01]  /*2340*/  IADD3.X R11, R15, R5, R69, P0, !PT ;  /* 0x000000050f0b7210 */ /* 0x000fe200007fe445 */
[C---:B------:R-:W-:Y:S02]  /*2350*/  IMAD R73, R66.reuse, R77, R4 ;  /* 0x0000004d42497224 */ /* 0x040fe400078e0204 */
[----:B------:R-:W-:-:S04]  /*2360*/  IMAD.WIDE.U32 R4, R66, R76, R10 ;  /* 0x0000004c42047225 */ /* 0x000fc800078e000a */
[----:B------:R-:W-:Y:S01]  /*2370*/  IMAD.IADD R5, R5, 0x1, R73 ;  /* 0x0000000105057824 */ /* 0x000fe200078e0249 */
[----:B0-----:R-:W-:-:S04]  /*2380*/  LEA R12, P0, R4, R78, 0x1 ;  /* 0x0000004e040c7211 */ /* 0x001fc800078008ff */
[----:B------:R-:W-:-:S05]  /*2390*/  LEA.HI.X R13, R4, R79, R5, 0x1, P0 ;  /* 0x0000004f040d7211 */ /* 0x000fca00000f0c05 */
[----:B------:R-:W2:Y:S01]  /*23a0*/  @P1 LDG.E.LTC128B.U16 R19, desc[UR36][R12.64] ;  /* 0x000000240c131981 */ /* 0x000ea2000c1e1520 */
[----:B------:R-:W-:Y:S01]  /*23b0*/  IMAD.WIDE.U32 R4, R66, R76, R14 ;  /* 0x0000004c42047225 */ /* 0x000fe200078e000e */
[----:B------:R-:W-:Y:S02]  /*23c0*/  BSSY B1, `(.L_x_35) ;  /* 0x0000015000017945 */ /* 0x000fe40003800000 */
[----:B------:R-:W-:-:S04]  /*23d0*/  IADD3 R20, P0, R8, R4, RZ ;  /* 0x0000000408147210 */ /* 0x000fc80007f1e0ff */
[----:B------:R-:W-:Y:S02]  /*23e0*/  IADD3.X R21, R9, R73, R5, P0, !PT ;  /* 0x0000004909157210 */ /* 0x000fe400007fe405 */
[----:B------:R-:W-:Y:S01]  /*23f0*/  LEA R6, P0, R68, UR4, 0x1 ;  /* 0x0000000444067c11 */ /* 0x000fe2000f8008ff */
[----:B------:R-:W-:-:S03]  /*2400*/  IMAD.WIDE.U32 R20, R2, R72, R20 ;  /* 0x0000004802147225 */ /* 0x000fc600078e0014 */
[----:B------:R-:W-:Y:S02]  /*2410*/  LEA.HI.X R7, R68, UR5, R7, 0x1, P0 ;  /* 0x0000000544077c11 */ /* 0x000fe400080f0c07 */
[----:B------:R-:W-:-:S04]  /*2420*/  ISETP.GT.AND P0, PT, R3, 0x1, PT ;  /* 0x000000010300780c */ /* 0x000fc80003f04270 */
[----:B------:R-:W-:Y:S01]  /*2430*/  ISETP.GT.AND P3, PT, R0, RZ, P0 ;  /* 0x000000ff0000720c */ /* 0x000fe20000764270 */
[----:B--2---:R-:W-:-:S05]  /*2440*/  HADD2.F32 R4, -RZ, R19.H0_H0 ;  /* 0x20000013ff047230 */ /* 0x004fca0000004100 */
[----:B------:R-:W-:Y:S01]  /*2450*/  FMUL R5, R4, R57 ;  /* 0x0000003904057220 */ /* 0x000fe20000400000 */
[----:B------:R-:W-:-:S03]  /*2460*/  LEA R4, P4, R20, R78, 0x1 ;  /* 0x0000004e14047211 */ /* 0x000fc600078808ff */
[----:B------:R-:W-:-:S05]  /*2470*/  FFMA R5, R24, R56, R5 ;  /* 0x0000003818057223 */ /* 0x000fca0000000005 */
[----:B------:R-:W-:Y:S01]  /*2480*/  F2FP.F16.F32.PACK_AB R12, RZ, R5 ;  /* 0x00000005ff0c723e */ /* 0x000fe200000000ff */
[----:B------:R-:W-:-:S03]  /*2490*/  IMAD.IADD R5, R69, 0x1, R21 ;  /* 0x0000000145057824 */ /* 0x000fc600078e0215 */
[----:B------:R-:W-:Y:S01]  /*24a0*/  PRMT R13, R12, 0x7610, R13 ;  /* 0x000076100c0d7816 */ /* 0x000fe2000000000d */
[----:B------:R-:W-:Y:S01]  /*24b0*/  IMAD.SHL.U32 R12, R76, 0x8, RZ ;  /* 0x000000084c0c7824 */ /* 0x000fe200078e00ff */
[----:B------:R-:W-:-:S03]  /*24c0*/  LEA.HI.X R5, R20, R79, R5, 0x1, P4 ;  /* 0x0000004f14057211 */ /* 0x000fc600020f0c05 */
[----:B------:R0:W-:Y:S02]  /*24d0*/  @P1 STG.E.U16 desc[UR36][R6.64], R13 ;  /* 0x0000000d06001986 */ /* 0x0001e4000c101524 */
[----:B0-----:R-:W-:Y:S01]  /*24e0*/  SHF.L.U64.HI R13, R76, 0x3, R77 ;  /* 0x000000034c0d7819 */ /* 0x001fe2000001024d */
[----:B------:R-:W-:Y:S06]  /*24f0*/  @!P3 BRA `(.L_x_36) ;  /* 0x000000000004b947 */ /* 0x000fec0003800000 */
[----:B------:R0:W5:Y:S02]  /*2500*/  LDG.E.LTC128B.U16 R19, desc[UR36][R4.64+0x2] ;  /* 0x0000022404137981 */ /* 0x000164000c1e1520 */
.L_x_36:
[----:B------:R-:W-:Y:S05]  /*2510*/  BSYNC B1 ;  /* 0x0000000000017941 */ /* 0x000fea0003800000 */
.L_x_35:
[----:B-----5:R-:W-:Y:S01]  /*2520*/  HADD2.F32 R20, -RZ, R19.H0_H0 ;  /* 0x20000013ff147230 */ /* 0x020fe20000004100 */
[----:B------:R-:W-:Y:S01]  /*2530*/  ISETP.GT.AND P2, PT, R0, 0x8, P2 ;  /* 0x000000080000780c */ /* 0x000fe20001744270 */
[----:B------:R-:W-:-:S04]  /*2540*/  IMAD.WIDE.U32 R66, R66, R76, R12 ;  /* 0x0000004c42427225 */ /* 0x000fc800078e000c */
[----:B------:R-:W-:Y:S01]  /*2550*/  FMUL R20, R20, R57 ;  /* 0x0000003914147220 */ /* 0x000fe20000400000 */
[----:B------:R-:W-:Y:S01]  /*2560*/  IMAD.IADD R73, R73, 0x1, R67 ;  /* 0x0000000149497824 */ /* 0x000fe200078e0243 */
[----:B------:R-:W-:Y:S02]  /*2570*/  IADD3 R10, P1, R10, R66, RZ ;  /* 0x000000420a0a7210 */ /* 0x000fe40007f3e0ff */
[----:B------:R-:W-:-:S03]  /*2580*/  FFMA R20, R25, R56, R20 ;  /* 0x0000003819147223 */ /* 0x000fc60000000014 */
[----:B------:R-:W-:Y:S01]  /*2590*/  IMAD.X R11, R73, 0x1, R11, P1 ;  /* 0x00000001490b7824 */ /* 0x000fe200008e060b */
[C---:B------:R-:W-:Y:S02]  /*25a0*/  LEA R12, P1, R10.reuse, R78, 0x1 ;  /* 0x0000004e0a0c7211 */ /* 0x040fe400078208ff */
[----:B------:R-:W-:Y:S02]  /*25b0*/  F2FP.F16.F32.PACK_AB R20, RZ, R20 ;  /* 0x00000014ff14723e */ /* 0x000fe400000000ff */
[----:B------:R-:W-:-:S03]  /*25c0*/  LEA.HI.X R13, R10, R79, R11, 0x1, P1 ;  /* 0x0000004f0a0d7211 */ /* 0x000fc600008f0c0b */
[----:B------:R1:W-:Y:S04]  /*25d0*/  @P3 STG.E.U16 desc[UR36][R6.64+0x2], R20 ;  /* 0x0000021406003986 */ /* 0x0003e8000c101524 */
[----:B------:R-:W2:Y:S01]  /*25e0*/  @P2 LDG.E.LTC128B.U16 R19, desc[UR36][R12.64] ;  /* 0x000000240c132981 */ /* 0x000ea2000c1e1520 */
[----:B------:R-:W-:Y:S01]  /*25f0*/  IADD3 R14, P1, P3, R8, R66, R14 ;  /* 0x00000042080e7210 */ /* 0x000fe20007b3e00e */
[----:B------:R-:W-:Y:S01]  /*2600*/  BSSY B1, `(.L_x_37) ;  /* 0x0000011000017945 */ /* 0x000fe20003800000 */
[C---:B------:R-:W-:Y:S02]  /*2610*/  SHF.L.U64.HI R11, R74.reuse, 0x4, R75 ;  /* 0x000000044a0b7819 */ /* 0x040fe4000001024b */
[----:B------:R-:W-:Y:S02]  /*2620*/  IADD3.X R15, R9, R73, R15, P1, P3 ;  /* 0x00000049090f7210 */ /* 0x000fe40000fe640f */
[----:B------:R-:W-:-:S02]  /*2630*/  LEA R10, P1, R74, R6, 0x4 ;  /* 0x000000064a0a7211 */ /* 0x000fc400078220ff */
[----:B------:R-:W-:Y:S01]  /*2640*/  ISETP.GT.AND P0, PT, R0, 0x8, P0 ;  /* 0x000000080000780c */ /* 0x000fe20000704270 */
[----:B------:R-:W-:-:S04]  /*2650*/  IMAD.WIDE.U32 R14, R2, R72, R14 ;  /* 0x00000048020e7225 */ /* 0x000fc800078e000e */
[----:B------:R-:W-:Y:S02]  /*2660*/  IMAD.X R11, R11, 0x1, R7, P1 ;  /* 0x000000010b0b7824 */ /* 0x000fe400008e0607 */
[----:B------:R-:W-:Y:S02]  /*2670*/  IMAD.IADD R2, R69, 0x1, R15 ;  /* 0x0000000145027824 */ /* 0x000fe400078e020f */
[----:B--2---:R-:W-:-:S05]  /*2680*/  HADD2.F32 R8, -RZ, R19.H0_H0 ;  /* 0x20000013ff087230 */ /* 0x004fca0000004100 */
[----:B------:R-:W-:Y:S01]  /*2690*/  FMUL R9, R8, R57 ;  /* 0x0000003908097220 */ /* 0x000fe20000400000 */
[----:B------:R-:W-:-:S03]  /*26a0*/  LEA R8, P3, R14, R78, 0x1 ;  /* 0x0000004e0e087211 */ /* 0x000fc600078608ff */
[----:B------:R-:W-:-:S05]  /*26b0*/  FFMA R9, R26, R56, R9 ;  /* 0x000000381a097223 */ /* 0x000fca0000000009 */
[----:B------:R-:W-:Y:S02]  /*26c0*/  F2FP.F16.F32.PACK_AB R12, RZ, R9 ;  /* 0x00000009ff0c723e */ /* 0x000fe400000000ff */
[----:B------:R-:W-:-:S03]  /*26d0*/  LEA.HI.X R9, R14, R79, R2, 0x1, P3 ;  /* 0x0000004f0e097211 */ /* 0x000fc600018f0c02 */
[----:B------:R1:W-:Y:S01]  /*26e0*/  @P2 STG.E.U16 desc[UR36][R10.64], R12 ;  /* 0x0000000c0a002986 */ /* 0x0003e2000c101524 */
[----:B------:R-:W-:Y:S05]  /*26f0*/  @!P0 BRA `(.L_x_38) ;  /* 0x0000000000048947 */ /* 0x000fea0003800000 */
[----:B------:R2:W5:Y:S02]  /*2700*/  LDG.E.LTC128B.U16 R19, desc[UR36][R8.64+0x2] ;  /* 0x0000022408137981 */ /* 0x000564000c1e1520 */
.L_x_38:
[----:B------:R-:W-:Y:S05]  /*2710*/  BSYNC B1 ;  /* 0x0000000000017941 */ /* 0x000fea0003800000 */
.L_x_37:
[----:B-----5:R-:W-:Y:S01]  /*2720*/  HADD2.F32 R2, -RZ, R19.H0_H0 ;  /* 0x20000013ff027230 */ /* 0x020fe20000004100 */
[----:B------:R-:W-:Y:S01]  /*2730*/  ISETP.GT.AND P1, PT, R3, 0x8, PT ;  /* 0x000000080300780c */ /* 0x000fe20003f24270 */
[----:B------:R-:W-:Y:S03]  /*2740*/  BSSY B1, `(.L_x_39) ;  /* 0x0000008000017945 */ /* 0x000fe60003800000 */
[----:B------:R-:W-:Y:S01]  /*2750*/  FMUL R2, R2, R57 ;  /* 0x0000003902027220 */ /* 0x000fe20000400000 */
[----:B------:R-:W-:-:S03]  /*2760*/  ISETP.GT.AND P2, PT, R0, RZ, P1 ;  /* 0x000000ff0000720c */ /* 0x000fc60000f44270 */
[----:B------:R-:W-:-:S05]  /*2770*/  FFMA R2, R27, R56, R2 ;  /* 0x000000381b027223 */ /* 0x000fca0000000002 */
[----:B------:R-:W-:-:S05]  /*2780*/  F2FP.F16.F32.PACK_AB R2, RZ, R2 ;  /* 0x00000002ff02723e */ /* 0x000fca00000000ff */
[----:B------:R3:W-:Y:S01]  /*2790*/  @P0 STG.E.U16 desc[UR36][R10.64+0x2], R2 ;  /* 0x000002020a000986 */ /* 0x0007e2000c101524 */
[----:B------:R-:W-:Y:S05]  /*27a0*/  @!P2 BRA `(.L_x_40) ;  /* 0x000000000004a947 */ /* 0x000fea0003800000 */
[----:B------:R4:W5:Y:S02]  /*27b0*/  LDG.E.LTC128B.U16 R19, desc[UR36][R4.64+0x10] ;  /* 0x0000102404137981 */ /* 0x000964000c1e1520 */
.L_x_40:
[----:B------:R-:W-:Y:S05]  /*27c0*/  BSYNC B1 ;  /* 0x0000000000017941 */ /* 0x000fea0003800000 */
.L_x_39:
[----:B---3-5:R-:W-:Y:S01]  /*27d0*/  HADD2.F32 R2, -RZ, R19.H0_H0 ;  /* 0x20000013ff027230 */ /* 0x028fe20000004100 */
        /* <DEDUP_REMOVED lines=9> */
.L_x_42:
[----:B------:R-:W-:Y:S05]  /*2870*/  BSYNC B1 ;  /* 0x0000000000017941 */ /* 0x000fea0003800000 */
.L_x_41:
[----:B-----5:R-:W-:Y:S01]  /*2880*/  HADD2.F32 R2, -RZ, R19.H0_H0 ;  /* 0x20000013ff027230 */ /* 0x020fe20000004100 */
[----:B------:R-:W-:Y:S01]  /*2890*/  ISETP.GT.AND P1, PT, R0, 0x8, P1 ;  /* 0x000000080000780c */ /* 0x000fe20000f24270 */
[----:B------:R-:W-:Y:S03]  /*28a0*/  BSSY B1, `(.L_x_43) ;  /* 0x0000007000017945 */ /* 0x000fe60003800000 */
[----:B------:R-:W-:-:S04]  /*28b0*/  FMUL R2, R2, R57 ;  /* 0x0000003902027220 */ /* 0x000fc80000400000 */
[----:B------:R-:W-:-:S05]  /*28c0*/  FFMA R2, R29, R56, R2 ;  /* 0x000000381d027223 */ /* 0x000fca0000000002 */
[----:B------:R-:W-:-:S05]  /*28d0*/  F2FP.F16.F32.PACK_AB R2, RZ, R2 ;  /* 0x00000002ff02723e */ /* 0x000fca00000000ff */
[----:B------:R0:W-:Y:S01]  /*28e0*/  @P3 STG.E.U16 desc[UR36][R6.64+0x12], R2 ;  /* 0x0000120206003986 */ /* 0x0001e2000c101524 */
[----:B------:R-:W-:Y:S05]  /*28f0*/  @!P1 BRA `(.L_x_44) ;  /* 0x0000000000049947 */ /* 0x000fea0003800000 */
[----:B------:R0:W5:Y:S02]  /*2900*/  LDG.E.LTC128B.U16 R19, desc[UR36][R8.64+0x10] ;  /* 0x0000102408137981 */ /* 0x000164000c1e1520 */
.L_x_44:
[----:B------:R-:W-:Y:S05]  /*2910*/  BSYNC B1 ;  /* 0x0000000000017941 */ /* 0x000fea0003800000 */
.L_x_43:
[----:B0----5:R-:W-:Y:S01]  /*2920*/  HADD2.F32 R2, -RZ, R19.H0_H0 ;  /* 0x20000013ff027230 */ /* 0x021fe20000004100 */
[----:B------:R-:W-:Y:S01]  /*2930*/  ISETP.GT.AND P0, PT, R0, 0x8, P0 ;  /* 0x000000080000780c */ /* 0x000fe20000704270 */
[----:B------:R-:W-:Y:S03]  /*2940*/  BSSY B1, `(.L_x_45) ;  /* 0x0000007000017945 */ /* 0x000fe60003800000 */
[----:B---3--:R-:W-:-:S04]  /*2950*/  FMUL R13, R2, R57 ;  /* 0x00000039020d7220 */ /* 0x008fc80000400000 */
[----:B------:R-:W-:-:S05]  /*2960*/  FFMA R13, R30, R56, R13 ;  /* 0x000000381e0d7223 */ /* 0x000fca000000000d */
[----:B------:R-:W-:-:S05]  /*2970*/  F2FP.F16.F32.PACK_AB R13, RZ, R13 ;  /* 0x0000000dff0d723e */ /* 0x000fca00000000ff */
[----:B------:R0:W-:Y:S01]  /*2980*/  @P1 STG.E.U16 desc[UR36][R10.64+0x10], R13 ;  /* 0x0000100d0a001986 */ /* 0x0001e2000c101524 */
[----:B------:R-:W-:Y:S05]  /*2990*/  @!P0 BRA `(.L_x_46) ;  /* 0x0000000000048947 */ /* 0x000fea0003800000 */
[----:B------:R3:W5:Y:S02]  /*29a0*/  LDG.E.LTC128B.U16 R19, desc[UR36][R8.64+0x12] ;  /* 0x0000122408137981 */ /* 0x000764000c1e1520 */
.L_x_46:
[----:B------:R-:W-:Y:S05]  /*29b0*/  BSYNC B1 ;  /* 0x0000000000017941 */ /* 0x000fea0003800000 */
.L_x_45:
        /* <DEDUP_REMOVED lines=10> */
.L_x_48:
[----:B------:R-:W-:Y:S05]  /*2a60*/  BSYNC B1 ;  /* 0x0000000000017941 */ /* 0x000fea0003800000 */
.L_x_47:
[----:B0----5:R-:W-:Y:S01]  /*2a70*/  HADD2.F32 R2, -RZ, R19.H0_H0 ;  /* 0x20000013ff027230 */ /* 0x021fe20000004100 */
        /* <DEDUP_REMOVED lines=9> */
.L_x_50:
[----:B------:R-:W-:Y:S05]  /*2b10*/  BSYNC B1 ;  /* 0x0000000000017941 */ /* 0x000fea0003800000 */
.L_x_49:
        /* <DEDUP_REMOVED lines=9> */
.L_x_52:
[----:B------:R-:W-:Y:S05]  /*2bb0*/  BSYNC B1 ;  /* 0x0000000000017941 */ /* 0x000fea0003800000 */
.L_x_51:
[----:B0----5:R-:W-:Y:S01]  /*2bc0*/  HADD2.F32 R2, -RZ, R19.H0_H0 ;  /* 0x20000013ff027230 */ /* 0x021fe20000004100 */
        /* <DEDUP_REMOVED lines=8> */
.L_x_54:
[----:B------:R-:W-:Y:S05]  /*2c50*/  BSYNC B1 ;  /* 0x0000000000017941 */ /* 0x000fea0003800000 */
.L_x_53:
        /* <DEDUP_REMOVED lines=10> */
.L_x_56:
[----:B------:R-:W-:Y:S05]  /*2d00*/  BSYNC B1 ;  /* 0x0000000000017941 */ /* 0x000fea0003800000 */
.L_x_55:
        /* <DEDUP_REMOVED lines=10> */
.L_x_58:
[----:B------:R-:W-:Y:S05]  /*2db0*/  BSYNC B1 ;  /* 0x0000000000017941 */ /* 0x000fea0003800000 */
.L_x_57:
        /* <DEDUP_REMOVED lines=9> */
.L_x_60:
[----:B------:R-:W-:Y:S05]  /*2e50*/  BSYNC B1 ;  /* 0x0000000000017941 */ /* 0x000fea0003800000 */
.L_x_59:
        /* <DEDUP_REMOVED lines=9> */
.L_x_62:
[----:B------:R-:W-:Y:S05]  /*2ef0*/  BSYNC B1 ;  /* 0x0000000000017941 */ /* 0x000fea0003800000 */
.L_x_61:
        /* <DEDUP_REMOVED lines=10> */
.L_x_64:
[----:B------:R-:W-:Y:S05]  /*2fa0*/  BSYNC B1 ;  /* 0x0000000000017941 */ /* 0x000fea0003800000 */
.L_x_63:
        /* <DEDUP_REMOVED lines=10> */
.L_x_66:
[----:B------:R-:W-:Y:S05]  /*3050*/  BSYNC B1 ;  /* 0x0000000000017941 */ /* 0x000fea0003800000 */
.L_x_65:
        /* <DEDUP_REMOVED lines=9> */
.L_x_68:
[----:B------:R-:W-:Y:S05]  /*30f0*/  BSYNC B1 ;  /* 0x0000000000017941 */ /* 0x000fea0003800000 */
.L_x_67:
        /* <DEDUP_REMOVED lines=9> */
.L_x_70:
[----:B------:R-:W-:Y:S05]  /*3190*/  BSYNC B1 ;  /* 0x0000000000017941 */ /* 0x000fea0003800000 */
.L_x_69:
        /* <DEDUP_REMOVED lines=10> */
.L_x_72:
[----:B------:R-:W-:Y:S05]  /*3240*/  BSYNC B1 ;  /* 0x0000000000017941 */ /* 0x000fea0003800000 */
.L_x_71:
        /* <DEDUP_REMOVED lines=10> */
.L_x_74:
[----:B------:R-:W-:Y:S05]  /*32f0*/  BSYNC B1 ;  /* 0x0000000000017941 */ /* 0x000fea0003800000 */
.L_x_73:
        /* <DEDUP_REMOVED lines=9> */
.L_x_76:
[----:B------:R-:W-:Y:S05]  /*3390*/  BSYNC B1 ;  /* 0x0000000000017941 */ /* 0x000fea0003800000 */
.L_x_75:
        /* <DEDUP_REMOVED lines=9> */
.L_x_78:
[----:B------:R-:W-:Y:S05]  /*3430*/  BSYNC B1 ;  /* 0x0000000000017941 */ /* 0x000fea0003800000 */
.L_x_77:
        /* <DEDUP_REMOVED lines=10> */
.L_x_80:
[----:B------:R-:W-:Y:S05]  /*34e0*/  BSYNC B1 ;  /* 0x0000000000017941 */ /* 0x000fea0003800000 */
.L_x_79:
        /* <DEDUP_REMOVED lines=10> */
.L_x_82:
[----:B------:R-:W-:Y:S05]  /*3590*/  BSYNC B1 ;  /* 0x0000000000017941 */ /* 0x000fea0003800000 */
.L_x_81:
        /* <DEDUP_REMOVED lines=9> */
.L_x_84:
[----:B------:R-:W-:Y:S05]  /*3630*/  BSYNC B1 ;  /* 0x0000000000017941 */ /* 0x000fea0003800000 */
.L_x_83:
        /* <DEDUP_REMOVED lines=9> */
.L_x_86:
[----:B------:R-:W-:Y:S05]  /*36d0*/  BSYNC B1 ;  /* 0x0000000000017941 */ /* 0x000fea0003800000 */
.L_x_85:
        /* <DEDUP_REMOVED lines=10> */
.L_x_88:
[----:B------:R-:W-:Y:S05]  /*3780*/  BSYNC B1 ;  /* 0x0000000000017941 */ /* 0x000fea0003800000 */
.L_x_87:
[----:B0----5:R-:W-:Y:S01]  /*3790*/  HADD2.F32 R2, -RZ, R19.H0_H0 ;  /* 0x20000013ff027230 */ /* 0x021fe20000004100 */
[----:B------:R-:W-:Y:S01]  /*37a0*/  ISETP.GT.AND P0, PT, R3, 0x39, PT ;  /* 0x000000390300780c */ /* 0x000fe20003f04270 */
[----:B------:R-:W-:Y:S01]  /*37b0*/  @P2 IMAD.MOV.U32 R3, RZ, RZ, R7 ;  /* 0x000000ffff032224 */ /* 0x000fe200078e0007 */
[----:B------:R-:W-:Y:S02]  /*37c0*/  BSSY B1, `(.L_x_89) ;  /* 0x0000009000017945 */ /* 0x000fe40003800000 */
[----:B------:R-:W-:Y:S01]  /*37d0*/  FMUL R13, R2, R57 ;  /* 0x00000039020d7220 */ /* 0x000fe20000400000 */
[----:B------:R-:W-:Y:S01]  /*37e0*/  @P2 IMAD.MOV.U32 R2, RZ, RZ, R6 ;  /* 0x000000ffff022224 */ /* 0x000fe200078e0006 */
[----:B------:R-:W-:Y:S02]  /*37f0*/  ISETP.GT.AND P3, PT, R0, RZ, P0 ;  /* 0x000000ff0000720c */ /* 0x000fe40000764270 */
[----:B------:R-:W-:-:S05]  /*3800*/  FFMA R13, R52, R56, R13 ;  /* 0x00000038340d7223 */ /* 0x000fca000000000d */
[----:B------:R-:W-:-:S05]  /*3810*/  F2FP.F16.F32.PACK_AB R13, RZ, R13 ;  /* 0x0000000dff0d723e */ /* 0x000fca00000000ff */
[----:B------:R0:W-:Y:S01]  /*3820*/  @P2 STG.E.U16 desc[UR36][R2.64+0x70], R13 ;  /* 0x0000700d02002986 */ /* 0x0001e2000c101524 */
[----:B------:R-:W-:Y:S05]  /*3830*/  @!P3 BRA `(.L_x_90) ;  /* 0x000000000004b947 */ /* 0x000fea0003800000 */
[----:B------:R0:W5:Y:S02]  /*3840*/  LDG.E.LTC128B.U16 R19, desc[UR36][R4.64+0x72] ;  /* 0x0000722404137981 */ /* 0x000164000c1e1520 */
.L_x_90:
[----:B------:R-:W-:Y:S05]  /*3850*/  BSYNC B1 ;  /* 0x0000000000017941 */ /* 0x000fea0003800000 */
.L_x_89:
        /* <DEDUP_REMOVED lines=9> */
.L_x_92:
[----:B------:R-:W-:Y:S05]  /*38f0*/  BSYNC B1 ;  /* 0x0000000000017941 */ /* 0x000fea0003800000 */
.L_x_91:
[----:B0----5:R-:W-:Y:S01]  /*3900*/  HADD2.F32 R2, -RZ, R19.H0_H0 ;  /* 0x20000013ff027230 */ /* 0x021fe20000004100 */
[----:B------:R-:W-:Y:S01]  /*3910*/  ISETP.GT.AND P0, PT, R0, 0x8, P0 ;  /* 0x000000080000780c */ /* 0x000fe20000704270 */
[----:B------:R-:W-:Y:S03]  /*3920*/  BSSY B1, `(.L_x_93) ;  /* 0x000000a000017945 */ /* 0x000fe60003800000 */
[----:B------:R-:W-:Y:S01]  /*3930*/  FMUL R3, R2, R57 ;  /* 0x0000003902037220 */ /* 0x000fe20000400000 */
[----:B------:R-:W-:-:S03]  /*3940*/  @P1 IMAD.MOV.U32 R2, RZ, RZ, R10 ;  /* 0x000000ffff021224 */ /* 0x000fc600078e000a */
[----:B------:R-:W-:-:S05]  /*3950*/  FFMA R3, R54, R56, R3 ;  /* 0x0000003836037223 */ /* 0x000fca0000000003 */
[----:B------:R-:W-:-:S04]  /*3960*/  F2FP.F16.F32.PACK_AB R3, RZ, R3 ;  /* 0x00000003ff03723e */ /* 0x000fc800000000ff */
[----:B----4-:R-:W-:Y:S01]  /*3970*/  PRMT R4, R3, 0x7610, R4 ;  /* 0x0000761003047816 */ /* 0x010fe20000000004 */
[----:B------:R-:W-:-:S05]  /*3980*/  @P1 IMAD.MOV.U32 R3, RZ, RZ, R11 ;  /* 0x000000ffff031224 */ /* 0x000fca00078e000b */
[----:B------:R0:W-:Y:S01]  /*3990*/  @P1 STG.E.U16 desc[UR36][R2.64+0x70], R4 ;  /* 0x0000700402001986 */ /* 0x0001e2000c101524 */
[----:B------:R-:W-:Y:S05]  /*39a0*/  @!P0 BRA `(.L_x_94) ;  /* 0x0000000000048947 */ /* 0x000fea0003800000 */
[----:B------:R4:W5:Y:S02]  /*39b0*/  LDG.E.LTC128B.U16 R19, desc[UR36][R8.64+0x72] ;  /* 0x0000722408137981 */ /* 0x000964000c1e1520 */
.L_x_94:
[----:B------:R-:W-:Y:S05]  /*39c0*/  BSYNC B1 ;  /* 0x0000000000017941 */ /* 0x000fea0003800000 */
.L_x_93:
[----:B------:R-:W-:Y:S05]  /*39d0*/  @!P0 BRA `(.L_x_95) ;  /* 0x0000000800a88947 */ /* 0x000fea0003800000 */
[----:B-----5:R-:W-:-:S05]  /*39e0*/  HADD2.F32 R0, -RZ, R19.H0_H0 ;  /* 0x20000013ff007230 */ /* 0x020fca0000004100 */
[----:B------:R-:W-:-:S04]  /*39f0*/  FMUL R0, R0, R57 ;  /* 0x0000003900007220 */ /* 0x000fc80000400000 */
[----:B------:R-:W-:-:S05]  /*3a00*/  FFMA R0, R55, R56, R0 ;  /* 0x0000003837007223 */ /* 0x000fca0000000000 */
[----:B------:R-:W-:-:S05]  /*3a10*/  F2FP.F16.F32.PACK_AB R0, RZ, R0 ;  /* 0x00000000ff00723e */ /* 0x000fca00000000ff */
[----:B------:R0:W-:Y:S01]  /*3a20*/  STG.E.U16 desc[UR36][R10.64+0x72], R0 ;  /* 0x000072000a007986 */ /* 0x0001e2000c101524 */
[----:B------:R-:W-:Y:S05]  /*3a30*/  BRA `(.L_x_95) ;  /* 0x0000000800907947 */ /* 0x000fea0003800000 */
.L_x_34:
[----:B------:R-:W-:Y:S01]  /*3a40*/  ISETP.GT.AND P0, PT, R3, 0x1, PT ;  /* 0x000000010300780c */ /* 0x000fe20003f04270 */
[----:B------:R-:W-:Y:S01]  /*3a50*/  ULDC.64 UR4, c[0x0][0x5c0] ;  /* 0x0001700000047ab9 */ /* 0x000fe20000000a00 */
[-C--:B------:R-:W-:Y:S01]  /*3a60*/  FMUL R24, R24, R56.reuse ;  /* 0x0000003818187220 */ /* 0x080fe20000400000 */
[-C--:B------:R-:W-:Y:S01]  /*3a70*/  FMUL R25, R25, R56.reuse ;  /* 0x0000003819197220 */ /* 0x080fe20000400000 */
[----:B------:R-:W-:Y:S01]  /*3a80*/  ISETP.GT.AND P3, PT, R0, RZ, P0 ;  /* 0x000000ff0000720c */ /* 0x000fe20000764270 */
[-C--:B------:R-:W-:Y:S01]  /*3a90*/  FMUL R26, R26, R56.reuse ;  /* 0x000000381a1a7220 */ /* 0x080fe20000400000 */
[----:B------:R-:W-:Y:S01]  /*3aa0*/  LEA R4, P4, R68, UR4, 0x1 ;  /* 0x0000000444047c11 */ /* 0x000fe2000f8808ff */
[----:B------:R-:W-:Y:S01]  /*3ab0*/  FMUL R27, R27, R56 ;  /* 0x000000381b1b7220 */ /* 0x000fe20000400000 */
[----:B------:R-:W-:Y:S01]  /*3ac0*/  F2FP.F16.F32.PACK_AB R24, RZ, R24 ;  /* 0x00000018ff18723e */ /* 0x000fe200000000ff */
[-C--:B------:R-:W-:Y:S01]  /*3ad0*/  FMUL R28, R28, R56.reuse ;  /* 0x000000381c1c7220 */ /* 0x080fe20000400000 */
[----:B------:R-:W-:Y:S01]  /*3ae0*/  LEA.HI.X R5, R68, UR5, R7, 0x1, P4 ;  /* 0x0000000544057c11 */ /* 0x000fe2000a0f0c07 */
[-C--:B------:R-:W-:Y:S01]  /*3af0*/  FMUL R29, R29, R56.reuse ;  /* 0x000000381d1d7220 */ /* 0x080fe20000400000 */
[----:B------:R-:W-:Y:S01]  /*3b00*/  F2FP.F16.F32.PACK_AB R25, RZ, R25 ;  /* 0x00000019ff19723e */ /* 0x000fe200000000ff */
[-C--:B------:R-:W-:Y:S01]  /*3b10*/  FMUL R30, R30, R56.reuse ;  /* 0x000000381e1e7220 */ /* 0x080fe20000400000 */
[----:B------:R-:W-:Y:S01]  /*3b20*/  SHF.L.U64.HI R75, R74, 0x4, R75 ;  /* 0x000000044a4b7819 */ /* 0x000fe2000001024b */
[----:B------:R-:W-:Y:S01]  /*3b30*/  @P1 STG.E.U16 desc[UR36][R4.64], R24 ;  /* 0x0000001804001986 */ /* 0x000fe2000c101524 */
[----:B------:R-:W-:Y:S01]  /*3b40*/  ISETP.GT.AND P1, PT, R3, 0x8, PT ;  /* 0x000000080300780c */ /* 0x000fe20003f24270 */
[----:B------:R-:W-:Y:S01]  /*3b50*/  FMUL R31, R31, R56 ;  /* 0x000000381f1f7220 */ /* 0x000fe20000400000 */
[----:B------:R-:W-:Y:S01]  /*3b60*/  ISETP.GT.AND P4, PT, R0, 0x8, P0 ;  /* 0x000000080000780c */ /* 0x000fe20000784270 */
[----:B------:R-:W-:Y:S01]  /*3b70*/  @P3 STG.E.U16 desc[UR36][R4.64+0x2], R25 ;  /* 0x0000021904003986 */ /* 0x000fe2000c101524 */
[----:B------:R-:W-:Y:S01]  /*3b80*/  LEA R6, P3, R74, R4, 0x4 ;  /* 0x000000044a067211 */ /* 0x000fe200078620ff */
[-C--:B------:R-:W-:Y:S01]  /*3b90*/  FMUL R32, R32, R56.reuse ;  /* 0x0000003820207220 */ /* 0x080fe20000400000 */
[C---:B------:R-:W-:Y:S01]  /*3ba0*/  ISETP.GT.AND P2, PT, R0.reuse, 0x8, P2 ;  /* 0x000000080000780c */ /* 0x040fe20001744270 */
[-C--:B------:R-:W-:Y:S01]  /*3bb0*/  FMUL R33, R33, R56.reuse ;  /* 0x0000003821217220 */ /* 0x080fe20000400000 */
[----:B------:R-:W-:Y:S01]  /*3bc0*/  ISETP.GT.AND P0, PT, R3, 0x9, PT ;  /* 0x000000090300780c */ /* 0x000fe20003f04270 */
[----:B------:R-:W-:Y:S01]  /*3bd0*/  IMAD.X R7, R75, 0x1, R5, P3 ;  /* 0x000000014b077824 */ /* 0x000fe200018e0605 */
[----:B------:R-:W-:Y:S01]  /*3be0*/  ISETP.GT.AND P5, PT, R0, RZ, P1 ;  /* 0x000000ff0000720c */ /* 0x000fe20000fa4270 */
[-C--:B------:R-:W-:Y:S01]  /*3bf0*/  FMUL R34, R34, R56.reuse ;  /* 0x0000003822227220 */ /* 0x080fe20000400000 */
[----:B------:R-:W-:Y:S01]  /*3c00*/  ISETP.GT.AND P3, PT, R0, RZ, P0 ;  /* 0x000000ff0000720c */ /* 0x000fe20000764270 */
[----:B------:R-:W-:Y:S01]  /*3c10*/  FMUL R35, R35, R56 ;  /* 0x0000003823237220 */ /* 0x000fe20000400000 */
[----:B------:R-:W-:Y:S01]  /*3c20*/  F2FP.F16.F32.PACK_AB R26, RZ, R26 ;  /* 0x0000001aff1a723e */ /* 0x000fe200000000ff */
[-C--:B------:R-:W-:Y:S01]  /*3c30*/  FMUL R36, R36, R56.reuse ;  /* 0x0000003824247220 */ /* 0x080fe20000400000 */
[----:B------:R-:W-:Y:S01]  /*3c40*/  F2FP.F16.F32.PACK_AB R27, RZ, R27 ;  /* 0x0000001bff1b723e */ /* 0x000fe200000000ff */
[----:B------:R-:W-:Y:S01]  /*3c50*/  FMUL R37, R37, R56 ;  /* 0x0000003825257220 */ /* 0x000fe20000400000 */
[----:B------:R-:W-:Y:S01]  /*3c60*/  F2FP.F16.F32.PACK_AB R28, RZ, R28 ;  /* 0x0000001cff1c723e */ /* 0x000fe200000000ff */
[----:B------:R-:W-:Y:S01]  /*3c70*/  @P2 STG.E.U16 desc[UR36][R6.64], R26 ;  /* 0x0000001a06002986 */ /* 0x000fe2000c101524 */
[----:B------:R-:W-:Y:S01]  /*3c80*/  F2FP.F16.F32.PACK_AB R29, RZ, R29 ;  /* 0x0000001dff1d723e */ /* 0x000fe200000000ff */
[-C--:B------:R-:W-:Y:S01]  /*3c90*/  FMUL R38, R38, R56.reuse ;  /* 0x0000003826267220 */ /* 0x080fe20000400000 */
[C---:B------:R-:W-:Y:S01]  /*3ca0*/  ISETP.GT.AND P2, PT, R0.reuse, 0x8, P1 ;  /* 0x000000080000780c */ /* 0x040fe20000f44270 */
[----:B------:R-:W-:Y:S01]  /*3cb0*/  @P4 STG.E.U16 desc[UR36][R6.64+0x2], R27 ;  /* 0x0000021b06004986 */ /* 0x000fe2000c101524 */
[----:B------:R-:W-:Y:S01]  /*3cc0*/  ISETP.GT.AND P1, PT, R3, 0x10, PT ;  /* 0x000000100300780c */ /* 0x000fe20003f24270 */
[----:B------:R-:W-:Y:S01]  /*3cd0*/  FMUL R39, R39, R56 ;  /* 0x0000003827277220 */ /* 0x000fe20000400000 */
[----:B------:R-:W-:Y:S01]  /*3ce0*/  F2FP.F16.F32.PACK_AB R30, RZ, R30 ;  /* 0x0000001eff1e723e */ /* 0x000fe200000000ff */
[----:B------:R-:W-:Y:S01]  /*3cf0*/  @P5 STG.E.U16 desc[UR36][R4.64+0x10], R28 ;  /* 0x0000101c04005986 */ /* 0x000fe2000c101524 */
[----:B------:R-:W-:Y:S01]  /*3d00*/  ISETP.GT.AND P4, PT, R0, RZ, P1 ;  /* 0x000000ff0000720c */ /* 0x000fe20000f84270 */
[-C--:B------:R-:W-:Y:S01]  /*3d10*/  FMUL R40, R40, R56.reuse ;  /* 0x0000003828287220 */ /* 0x080fe20000400000 */
[----:B------:R-:W-:Y:S01]  /*3d20*/  F2FP.F16.F32.PACK_AB R31, RZ, R31 ;  /* 0x0000001fff1f723e */ /* 0x000fe200000000ff */
[----:B------:R-:W-:Y:S01]  /*3d30*/  @P3 STG.E.U16 desc[UR36][R4.64+0x12], R29 ;  /* 0x0000121d04003986 */ /* 0x000fe2000c101524 */
[----:B------:R-:W-:Y:S01]  /*3d40*/  ISETP.GT.AND P3, PT, R0, 0x8, P0 ;  /* 0x000000080000780c */ /* 0x000fe20000764270 */
[----:B------:R-:W-:Y:S01]  /*3d50*/  FMUL R41, R41, R56 ;  /* 0x0000003829297220 */ /* 0x000fe20000400000 */
[----:B------:R-:W-:Y:S01]  /*3d60*/  ISETP.GT.AND P0, PT, R3, 0x11, PT ;  /* 0x000000110300780c */ /* 0x000fe20003f04270 */
[----:B------:R-:W-:Y:S01]  /*3d70*/  @P2 STG.E.U16 desc[UR36][R6.64+0x10], R30 ;  /* 0x0000101e06002986 */ /* 0x000fe2000c101524 */
[----:B------:R-:W-:Y:S01]  /*3d80*/  F2FP.F16.F32.PACK_AB R32, RZ, R32 ;  /* 0x00000020ff20723e */ /* 0x000fe200000000ff */
[-C--:B------:R-:W-:Y:S01]  /*3d90*/  FMUL R42, R42, R56.reuse ;  /* 0x000000382a2a7220 */ /* 0x080fe20000400000 */
[C---:B------:R-:W-:Y:S01]  /*3da0*/  ISETP.GT.AND P5, PT, R0.reuse, RZ, P0 ;  /* 0x000000ff0000720c */ /* 0x040fe200007a4270 */
[-C--:B------:R-:W-:Y:S01]  /*3db0*/  FMUL R43, R43, R56.reuse ;  /* 0x000000382b2b7220 */ /* 0x080fe20000400000 */
[----:B------:R-:W-:Y:S01]  /*3dc0*/  ISETP.GT.AND P2, PT, R0, 0x8, P1 ;  /* 0x000000080000780c */ /* 0x000fe20000f44270 */
[-C--:B------:R-:W-:Y:S01]  /*3dd0*/  FMUL R44, R44, R56.reuse ;  /* 0x000000382c2c7220 */ /* 0x080fe20000400000 */
[----:B------:R-:W-:Y:S01]  /*3de0*/  ISETP.GT.AND P1, PT, R3, 0x18, PT ;  /* 0x000000180300780c */ /* 0x000fe20003f24270 */
[-C--:B------:R-:W-:Y:S01]  /*3df0*/  FMUL R45, R45, R56.reuse ;  /* 0x000000382d2d7220 */ /* 0x080fe20000400000 */
[----:B------:R-:W-:Y:S01]  /*3e00*/  F2FP.F16.F32.PACK_AB R33, RZ, R33 ;  /* 0x00000021ff21723e */ /* 0x000fe200000000ff */
[----:B------:R-:W-:Y:S01]  /*3e10*/  @P3 STG.E.U16 desc[UR36][R6.64+0x12], R31 ;  /* 0x0000121f06003986 */ /* 0x000fe2000c101524 */
[----:B------:R-:W-:Y:S01]  /*3e20*/  ISETP.GT.AND P3, PT, R0, 0x8, P0 ;  /* 0x000000080000780c */ /* 0x000fe20000764270 */
[-C--:B------:R-:W-:Y:S01]  /*3e30*/  FMUL R46, R46, R56.reuse ;  /* 0x000000382e2e7220 */ /* 0x080fe20000400000 */
[----:B------:R-:W-:Y:S01]  /*3e40*/  ISETP.GT.AND P0, PT, R3, 0x19, PT ;  /* 0x000000190300780c */ /* 0x000fe20003f04270 */
[----:B------:R-:W-:Y:S01]  /*3e50*/  @P4 STG.E.U16 desc[UR36][R4.64+0x20], R32 ;  /* 0x0000202004004986 */ /* 0x000fe2000c101524 */
[C---:B------:R-:W-:Y:S01]  /*3e60*/  ISETP.GT.AND P4, PT, R0.reuse, RZ, P1 ;  /* 0x000000ff0000720c */ /* 0x040fe20000f84270 */
[----:B------:R-:W-:Y:S01]  /*3e70*/  FMUL R47, R47, R56 ;  /* 0x000000382f2f7220 */ /* 0x000fe20000400000 */
[----:B------:R-:W-:Y:S01]  /*3e80*/  F2FP.F16.F32.PACK_AB R34, RZ, R34 ;  /* 0x00000022ff22723e */ /* 0x000fe200000000ff */
[----:B------:R-:W-:Y:S01]  /*3e90*/  @P5 STG.E.U16 desc[UR36][R4.64+0x22], R33 ;  /* 0x0000222104005986 */ /* 0x000fe2000c101524 */
[----:B------:R-:W-:Y:S01]  /*3ea0*/  ISETP.GT.AND P5, PT, R0, RZ, P0 ;  /* 0x000000ff0000720c */ /* 0x000fe200007a4270 */
[----:B------:R-:W-:Y:S01]  /*3eb0*/  FMUL R48, R48, R56 ;  /* 0x0000003830307220 */ /* 0x000fe20000400000 */
[----:B------:R-:W-:Y:S01]  /*3ec0*/  F2FP.F16.F32.PACK_AB R35, RZ, R35 ;  /* 0x00000023ff23723e */ /* 0x000fe200000000ff */
[----:B------:R-:W-:Y:S01]  /*3ed0*/  @P2 STG.E.U16 desc[UR36][R6.64+0x20], R34 ;  /* 0x0000202206002986 */ /* 0x000fe2000c101524 */
[----:B------:R-:W-:Y:S01]  /*3ee0*/  F2FP.F16.F32.PACK_AB R36, RZ, R36 ;  /* 0x00000024ff24723e */ /* 0x000fe200000000ff */
[-C--:B------:R-:W-:Y:S01]  /*3ef0*/  FMUL R49, R49, R56.reuse ;  /* 0x0000003831317220 */ /* 0x080fe20000400000 */
[----:B------:R-:W-:Y:S01]  /*3f00*/  ISETP.GT.AND P2, PT, R0, 0x8, P1 ;  /* 0x000000080000780c */ /* 0x000fe20000f44270 */
[----:B------:R-:W-:Y:S01]  /*3f10*/  @P3 STG.E.U16 desc[UR36][R6.64+0x22], R35 ;  /* 0x0000222306003986 */ /* 0x000fe2000c101524 */
[----:B------:R-:W-:Y:S01]  /*3f20*/  ISETP.GT.AND P1, PT, R3, 0x20, PT ;  /* 0x000000200300780c */ /* 0x000fe20003f24270 */
[-C--:B------:R-:W-:Y:S01]  /*3f30*/  FMUL R50, R50, R56.reuse ;  /* 0x0000003832327220 */ /* 0x080fe20000400000 */
[----:B------:R-:W-:Y:S01]  /*3f40*/  F2FP.F16.F32.PACK_AB R37, RZ, R37 ;  /* 0x00000025ff25723e */ /* 0x000fe200000000ff */
[----:B------:R-:W-:Y:S01]  /*3f50*/  @P4 STG.E.U16 desc[UR36][R4.64+0x30], R36 ;  /* 0x0000302404004986 */ /* 0x000fe2000c101524 */
[C---:B------:R-:W-:Y:S01]  /*3f60*/  ISETP.GT.AND P3, PT, R0.reuse, 0x8, P0 ;  /* 0x000000080000780c */ /* 0x040fe20000764270 */
[-C--:B------:R-:W-:Y:S01]  /*3f70*/  FMUL R51, R51, R56.reuse ;  /* 0x0000003833337220 */ /* 0x080fe20000400000 */
[----:B------:R-:W-:Y:S01]  /*3f80*/  ISETP.GT.AND P0, PT, R3, 0x21, PT ;  /* 0x000000210300780c */ /* 0x000fe20003f04270 */
[----:B------:R-:W-:Y:S01]  /*3f90*/  @P5 STG.E.U16 desc[UR36][R4.64+0x32], R37 ;  /* 0x0000322504005986 */ /* 0x000fe2000c101524 */
        /* <DEDUP_REMOVED lines=10> */
[----:B------:R-:W-:-:S02]  /*4040*/  F2FP.F16.F32.PACK_AB R41, RZ, R41 ;  /* 0x00000029ff29723e */ /* 0x000fc400000000ff */
[C---:B------:R-:W-:Y:S01]  /*4050*/  ISETP.GT.AND P1, PT, R0.reuse, 0x8, P1 ;  /* 0x000000080000780c */ /* 0x040fe20000f24270 */
[----:B------:R-:W-:Y:S01]  /*4060*/  @P3 STG.E.U16 desc[UR36][R6.64+0x32], R39 ;  /* 0x0000322706003986 */ /* 0x000fe2000c101524 */
[C---:B------:R-:W-:Y:S02]  /*4070*/  ISETP.GT.AND P2, PT, R0.reuse, 0x8, P0 ;  /* 0x000000080000780c */ /* 0x040fe40000744270 */
[C---:B------:R-:W-:Y:S01]  /*4080*/  ISETP.GT.AND P0, PT, R3.reuse, 0x29, PT ;  /* 0x000000290300780c */ /* 0x040fe20003f04270 */
[----:B------:R-:W-:Y:S01]  /*4090*/  @P4 STG.E.U16 desc[UR36][R4.64+0x40], R40 ;  /* 0x0000402804004986 */ /* 0x000fe2000c101524 */
[----:B------:R-:W-:Y:S02]  /*40a0*/  ISETP.GT.AND P4, PT, R3, 0x28, PT ;  /* 0x000000280300780c */ /* 0x000fe40003f84270 */
[----:B------:R-:W-:Y:S01]  /*40b0*/  F2FP.F16.F32.PACK_AB R42, RZ, R42 ;  /* 0x0000002aff2a723e */ /* 0x000fe200000000ff */
[----:B------:R-:W-:Y:S01]  /*40c0*/  @P5 STG.E.U16 desc[UR36][R4.64+0x42], R41 ;  /* 0x0000422904005986 */ /* 0x000fe2000c101524 */
[----:B------:R-:W-:-:S02]  /*40d0*/  ISETP.GT.AND P5, PT, R0, RZ, P4 ;  /* 0x000000ff0000720c */ /* 0x000fc400027a4270 */
[C---:B------:R-:W-:Y:S01]  /*40e0*/  ISETP.GT.AND P3, PT, R0.reuse, RZ, P0 ;  /* 0x000000ff0000720c */ /* 0x040fe20000764270 */
[----:B------:R-:W-:Y:S01]  /*40f0*/  @P1 STG.E.U16 desc[UR36][R6.64+0x40], R42 ;  /* 0x0000402a06001986 */ /* 0x000fe2000c101524 */
[----:B------:R-:W-:Y:S02]  /*4100*/  F2FP.F16.F32.PACK_AB R43, RZ, R43 ;  /* 0x0000002bff2b723e */ /* 0x000fe400000000ff */
[----:B------:R-:W-:Y:S02]  /*4110*/  F2FP.F16.F32.PACK_AB R44, RZ, R44 ;  /* 0x0000002cff2c723e */ /* 0x000fe400000000ff */
[C---:B------:R-:W-:Y:S01]  /*4120*/  ISETP.GT.AND P4, PT, R0.reuse, 0x8, P4 ;  /* 0x000000080000780c */ /* 0x040fe20002784270 */
[----:B------:R-:W-:Y:S01]  /*4130*/  @P2 STG.E.U16 desc[UR36][R6.64+0x42], R43 ;  /* 0x0000422b06002986 */ /* 0x000fe2000c101524 */
[----:B------:R-:W-:Y:S02]  /*4140*/  F2FP.F16.F32.PACK_AB R45, RZ, R45 ;  /* 0x0000002dff2d723e */ /* 0x000fe400000000ff */
[----:B------:R-:W-:Y:S01]  /*4150*/  ISETP.GT.AND P2, PT, R3, 0x31, PT ;  /* 0x000000310300780c */ /* 0x000fe20003f44270 */
[----:B------:R-:W-:Y:S01]  /*4160*/  @P5 STG.E.U16 desc[UR36][R4.64+0x50], R44 ;  /* 0x0000502c04005986 */ /* 0x000fe2000c101524 */
[----:B------:R-:W-:-:S02]  /*4170*/  ISETP.GT.AND P5, PT, R0, 0x8, P0 ;  /* 0x000000080000780c */ /* 0x000fc400007a4270 */
[C---:B------:R-:W-:Y:S01]  /*4180*/  ISETP.GT.AND P1, PT, R3.reuse, 0x38, PT ;  /* 0x000000380300780c */ /* 0x040fe20003f24270 */
[----:B------:R-:W-:Y:S01]  /*4190*/  @P3 STG.E.U16 desc[UR36][R4.64+0x52], R45 ;  /* 0x0000522d04003986 */ /* 0x000fe2000c101524 */
[C---:B------:R-:W-:Y:S02]  /*41a0*/  ISETP.GT.AND P3, PT, R3.reuse, 0x30, PT ;  /* 0x000000300300780c */ /* 0x040fe40003f64270 */
[----:B------:R-:W-:Y:S01]  /*41b0*/  ISETP.GT.AND P0, PT, R3, 0x39, PT ;  /* 0x000000390300780c */ /* 0x000fe20003f04270 */
[----:B------:R-:W-:Y:S01]  /*41c0*/  @P4 IMAD.MOV.U32 R2, RZ, RZ, R6 ;  /* 0x000000ffff024224 */ /* 0x000fe200078e0006 */
[----:B------:R-:W-:Y:S01]  /*41d0*/  F2FP.F16.F32.PACK_AB R46, RZ, R46 ;  /* 0x0000002eff2e723e */ /* 0x000fe200000000ff */
[----:B------:R-:W-:Y:S01]  /*41e0*/  @P4 IMAD.MOV.U32 R3, RZ, RZ, R7 ;  /* 0x000000ffff034224 */ /* 0x000fe200078e0007 */
[----:B------:R-:W-:Y:S02]  /*41f0*/  F2FP.F16.F32.PACK_AB R47, RZ, R47 ;  /* 0x0000002fff2f723e */ /* 0x000fe400000000ff */
[----:B------:R-:W-:-:S02]  /*4200*/  F2FP.F16.F32.PACK_AB R48, RZ, R48 ;  /* 0x00000030ff30723e */ /* 0x000fc400000000ff */
[----:B------:R1:W-:Y:S01]  /*4210*/  @P4 STG.E.U16 desc[UR36][R2.64+0x50], R46 ;  /* 0x0000502e02004986 */ /* 0x0003e2000c101524 */
[C---:B------:R-:W-:Y:S02]  /*4220*/  ISETP.GT.AND P4, PT, R0.reuse, RZ, P2 ;  /* 0x000000ff0000720c */ /* 0x040fe40001784270 */
[----:B------:R-:W-:Y:S02]  /*4230*/  F2FP.F16.F32.PACK_AB R49, RZ, R49 ;  /* 0x00000031ff31723e */ /* 0x000fe400000000ff */
[----:B------:R-:W-:Y:S02]  /*4240*/  ISETP.GT.AND P2, PT, R0, 0x8, P2 ;  /* 0x000000080000780c */ /* 0x000fe40001744270 */
[----:B------:R-:W-:Y:S02]  /*4250*/  F2FP.F16.F32.PACK_AB R50, RZ, R50 ;  /* 0x00000032ff32723e */ /* 0x000fe400000000ff */
[----:B------:R-:W-:Y:S02]  /*4260*/  F2FP.F16.F32.PACK_AB R51, RZ, R51 ;  /* 0x00000033ff33723e */ /* 0x000fe400000000ff */
[----:B------:R-:W-:Y:S01]  /*4270*/  F2FP.F16.F32.PACK_AB R52, RZ, R52 ;  /* 0x00000034ff34723e */ /* 0x000fe200000000ff */
[----:B-1----:R-:W-:Y:S01]  /*4280*/  @P5 IMAD.MOV.U32 R2, RZ, RZ, R6 ;  /* 0x000000ffff025224 */ /* 0x002fe200078e0006 */
[----:B------:R-:W-:Y:S01]  /*4290*/  F2FP.F16.F32.PACK_AB R53, RZ, R53 ;  /* 0x00000035ff35723e */ /* 0x000fe200000000ff */
[----:B------:R-:W-:Y:S01]  /*42a0*/  @P5 IMAD.MOV.U32 R3, RZ, RZ, R7 ;  /* 0x000000ffff035224 */ /* 0x000fe200078e0007 */
[----:B------:R-:W-:-:S02]  /*42b0*/  F2FP.F16.F32.PACK_AB R54, RZ, R54 ;  /* 0x00000036ff36723e */ /* 0x000fc400000000ff */
[----:B------:R-:W-:Y:S02]  /*42c0*/  F2FP.F16.F32.PACK_AB R55, RZ, R55 ;  /* 0x00000037ff37723e */ /* 0x000fe400000000ff */
[----:B------:R1:W-:Y:S01]  /*42d0*/  @P5 STG.E.U16 desc[UR36][R2.64+0x52], R47 ;  /* 0x0000522f02005986 */ /* 0x0003e2000c101524 */
[C---:B------:R-:W-:Y:S02]  /*42e0*/  ISETP.GT.AND P5, PT, R0.reuse, RZ, P3 ;  /* 0x000000ff0000720c */ /* 0x040fe40001fa4270 */
[----:B------:R-:W-:-:S11]  /*42f0*/  ISETP.GT.AND P3, PT, R0, 0x8, P3 ;  /* 0x000000080000780c */ /* 0x000fd60001f64270 */
[----:B-1----:R-:W-:Y:S02]  /*4300*/  @P5 IMAD.MOV.U32 R2, RZ, RZ, R4 ;  /* 0x000000ffff025224 */ /* 0x002fe400078e0004 */
[----:B------:R-:W-:-:S05]  /*4310*/  @P5 IMAD.MOV.U32 R3, RZ, RZ, R5 ;  /* 0x000000ffff035224 */ /* 0x000fca00078e0005 */
[----:B------:R1:W-:Y:S01]  /*4320*/  @P5 STG.E.U16 desc[UR36][R2.64+0x60], R48 ;  /* 0x0000603002005986 */ /* 0x0003e2000c101524 */
[C---:B------:R-:W-:Y:S02]  /*4330*/  ISETP.GT.AND P5, PT, R0.reuse, RZ, P0 ;  /* 0x000000ff0000720c */ /* 0x040fe400007a4270 */
[----:B------:R-:W-:Y:S01]  /*4340*/  ISETP.GT.AND P0, PT, R0, 0x8, P0 ;  /* 0x000000080000780c */ /* 0x000fe20000704270 */
[----:B-1----:R-:W-:Y:S02]  /*4350*/  @P4 IMAD.MOV.U32 R2, RZ, RZ, R4 ;  /* 0x000000ffff024224 */ /* 0x002fe400078e0004 */
[----:B------:R-:W-:-:S05]  /*4360*/  @P4 IMAD.MOV.U32 R3, RZ, RZ, R5 ;  /* 0x000000ffff034224 */ /* 0x000fca00078e0005 */
[----:B------:R1:W-:Y:S01]  /*4370*/  @P4 STG.E.U16 desc[UR36][R2.64+0x62], R49 ;  /* 0x0000623102004986 */ /* 0x0003e2000c101524 */
[C---:B------:R-:W-:Y:S02]  /*4380*/  ISETP.GT.AND P4, PT, R0.reuse, RZ, P1 ;  /* 0x000000ff0000720c */ /* 0x040fe40000f84270 */
[----:B------:R-:W-:Y:S01]  /*4390*/  ISETP.GT.AND P1, PT, R0, 0x8, P1 ;  /* 0x000000080000780c */ /* 0x000fe20000f24270 */
[----:B-1----:R-:W-:Y:S02]  /*43a0*/  @P3 IMAD.MOV.U32 R2, RZ, RZ, R6 ;  /* 0x000000ffff023224 */ /* 0x002fe400078e0006 */
[----:B------:R-:W-:-:S05]  /*43b0*/  @P3 IMAD.MOV.U32 R3, RZ, RZ, R7 ;  /* 0x000000ffff033224 */ /* 0x000fca00078e0007 */
[----:B------:R1:W-:Y:S02]  /*43c0*/  @P3 STG.E.U16 desc[UR36][R2.64+0x60], R50 ;  /* 0x0000603202003986 */ /* 0x0003e4000c101524 */
[----:B-1----:R-:W-:Y:S02]  /*43d0*/  @P2 IMAD.MOV.U32 R2, RZ, RZ, R6 ;  /* 0x000000ffff022224 */ /* 0x002fe400078e0006 */
[----:B------:R-:W-:-:S05]  /*43e0*/  @P2 IMAD.MOV.U32 R3, RZ, RZ, R7 ;  /* 0x000000ffff032224 */ /* 0x000fca00078e0007 */
[----:B------:R1:W-:Y:S02]  /*43f0*/  @P2 STG.E.U16 desc[UR36][R2.64+0x62], R51 ;  /* 0x0000623302002986 */ /* 0x0003e4000c101524 */
[----:B-1----:R-:W-:Y:S02]  /*4400*/  @P4 IMAD.MOV.U32 R2, RZ, RZ, R4 ;  /* 0x000000ffff024224 */ /* 0x002fe400078e0004 */
[----:B------:R-:W-:-:S05]  /*4410*/  @P4 IMAD.MOV.U32 R3, RZ, RZ, R5 ;  /* 0x000000ffff034224 */ /* 0x000fca00078e0005 */
[----:B------:R1:W-:Y:S04]  /*4420*/  @P4 STG.E.U16 desc[UR36][R2.64+0x70], R52 ;  /* 0x0000703402004986 */ /* 0x0003e8000c101524 */
[----:B------:R2:W-:Y:S01]  /*4430*/  @P5 STG.E.U16 desc[UR36][R4.64+0x72], R53 ;  /* 0x0000723504005986 */ /* 0x0005e2000c101524 */
[----:B-1----:R-:W-:Y:S02]  /*4440*/  @P1 IMAD.MOV.U32 R2, RZ, RZ, R6 ;  /* 0x000000ffff021224 */ /* 0x002fe400078e0006 */
[----:B------:R-:W-:-:S05]  /*4450*/  @P1 IMAD.MOV.U32 R3, RZ, RZ, R7 ;  /* 0x000000ffff031224 */ /* 0x000fca00078e0007 */
[----:B------:R2:W-:Y:S04]  /*4460*/  @P1 STG.E.U16 desc[UR36][R2.64+0x70], R54 ;  /* 0x0000703602001986 */ /* 0x0005e8000c101524 */
[----:B------:R2:W-:Y:S02]  /*4470*/  @P0 STG.E.U16 desc[UR36][R6.64+0x72], R55 ;  /* 0x0000723706000986 */ /* 0x0005e4000c101524 */
.L_x_95:
[----:B------:R-:W-:Y:S05]  /*4480*/  BSYNC B0 ;  /* 0x0000000000007941 */ /* 0x000fea0003800000 */
.L_x_33:
[----:B0-2---:R-:W2:Y:S01]  /*4490*/  LDL.64 R2, [R1] ;  /* 0x0000000001027983 */ /* 0x005ea20000100a00 */
[----:B------:R-:W-:Y:S01]  /*44a0*/  ULDC.64 UR4, c[0x0][0x650] ;  /* 0x0001940000047ab9 */ /* 0x000fe20000000a00 */
[----:B------:R0:W-:Y:S01]  /*44b0*/  SYNCS.ARRIVE.TRANS64.A1T0 RZ, [R64+UR47], RZ ;  /* 0x000000ff40ff79a7 */ /* 0x0001e2000810002f */
[----:B------:R-:W-:Y:S01]  /*44c0*/  PRMT R0, RZ, 0x7610, R0 ;  /* 0x00007610ff007816 */ /* 0x000fe20000000000 */
[----:B-----5:R-:W-:Y:S02]  /*44d0*/  IMAD.MOV.U32 R19, RZ, RZ, -0x1 ;  /* 0xffffffffff137424 */ /* 0x020fe400078e00ff */
[----:B------:R-:W-:Y:S01]  /*44e0*/  IMAD.MOV.U32 R22, RZ, RZ, -0x1 ;  /* 0xffffffffff167424 */ /* 0x000fe200078e00ff */
[----:B--2---:R-:W-:-:S04]  /*44f0*/  LEA R18, P0, R2, R18, 0x1 ;  /* 0x0000001202127211 */ /* 0x004fc800078008ff */
[----:B------:R-:W-:Y:S01]  /*4500*/  LEA.HI.X R17, R2, R17, R23, 0x1, P0 ;  /* 0x0000001102117211 */ /* 0x000fe200000f0c17 */
[----:B------:R-:W-:Y:S01]  /*4510*/  IMAD.MOV.U32 R2, RZ, RZ, -0x1 ;  /* 0xffffffffff027424 */ /* 0x000fe200078e00ff */
[----:B------:R-:W-:-:S04]  /*4520*/  ISETP.GE.U32.AND P0, PT, R18, UR4, PT ;  /* 0x0000000412007c0c */ /* 0x000fc8000bf06070 */
[----:B------:R-:W-:-:S13]  /*4530*/  ISETP.GE.U32.AND.EX P0, PT, R17, UR5, PT, P0 ;  /* 0x0000000511007c0c */ /* 0x000fda000bf06100 */
[----:B0-----:R-:W-:Y:S05]  /*4540*/  @P0 BRA `(.L_x_96) ;  /* 0x0000000400700947 */ /* 0x001fea0003800000 */
[----:B-1----:R-:W0:Y:S01]  /*4550*/  S2R R10, SR_CTAID.X ;  /* 0x00000000000a7919 */ /* 0x002e220000002500 */
[----:B---34-:R-:W1:Y:S01]  /*4560*/  LDC.64 R8, c[0x0][0x628] ;  /* 0x00018a00ff087b82 */ /* 0x018e620000000a00 */
[----:B------:R-:W-:Y:S01]  /*4570*/  ULDC UR4, c[0x0][0x150] ;  /* 0x0000540000047ab9 */ /* 0x000fe20000000800 */
[----:B------:R-:W-:Y:S01]  /*4580*/  IMAD.MOV.U32 R6, RZ, RZ, R18 ;  /* 0x000000ffff067224 */ /* 0x000fe200078e0012 */
[----:B------:R-:W2:Y:S01]  /*4590*/  S2R R20, SR_CTAID.Y ;  /* 0x0000000000147919 */ /* 0x000ea20000002600 */
[----:B------:R-:W-:-:S04]  /*45a0*/  IMAD.MOV.U32 R7, RZ, RZ, R17 ;  /* 0x000000ffff077224 */ /* 0x000fc800078e0011 */
[----:B------:R-:W3:Y:S08]  /*45b0*/  LDC R15, c[0x0][0x144] ;  /* 0x00005100ff0f7b82 */ /* 0x000ef00000000800 */
[----:B------:R-:W4:Y:S08]  /*45c0*/  LDC R0, c[0x0][0x630] ;  /* 0x00018c00ff007b82 */ /* 0x000f300000000800 */
[----:B------:R-:W2:Y:S01]  /*45d0*/  LDC.64 R12, c[0x0][0x620] ;  /* 0x00018800ff0c7b82 */ /* 0x000ea20000000a00 */
[----:B-1----:R-:W-:-:S04]  /*45e0*/  ISETP.NE.U32.AND P0, PT, R8, RZ, PT ;  /* 0x000000ff0800720c */ /* 0x002fc80003f05070 */
[----:B------:R-:W-:Y:S02]  /*45f0*/  ISETP.NE.AND.EX P0, PT, R9, RZ, PT, P0 ;  /* 0x000000ff0900720c */ /* 0x000fe40003f05300 */
[----:B0-----:R-:W-:-:S05]  /*4600*/  I2FP.F32.U32 R2, R10 ;  /* 0x0000000a00027245 */ /* 0x001fca0000201000 */
[----:B------:R-:W-:-:S04]  /*4610*/  FMUL R2, R2, UR4 ;  /* 0x0000000402027c20 */ /* 0x000fc80008400000 */
[----:B------:R0:W1:Y:S02]  /*4620*/  F2I.U32.TRUNC.NTZ R14, R2 ;  /* 0x00000002000e7305 */ /* 0x000064000020f000 */
[----:B---34-:R-:W-:Y:S05]  /*4630*/  @!P0 BRA `(.L_x_97) ;  /* 0x0000000000288947 */ /* 0x018fea0003800000 */
[----:B------:R-:W3:Y:S02]  /*4640*/  LDC R3, c[0x0][0x634] ;  /* 0x00018d00ff037b82 */ /* 0x000ee40000000800 */
[----:B---3--:R-:W-:-:S05]  /*4650*/  IADD3 R7, P0, R18, R3, RZ ;  /* 0x0000000312077210 */ /* 0x008fca0007f1e0ff */
[----:B------:R-:W-:-:S04]  /*4660*/  IMAD.X R11, RZ, RZ, R17, P0 ;  /* 0x000000ffff0b7224 */ /* 0x000fc800000e0611 */
[----:B0-----:R-:W-:-:S04]  /*4670*/  IMAD.WIDE.U32 R2, R11, R8, RZ ;  /* 0x000000080b027225 */ /* 0x001fc800078e00ff */
[----:B------:R-:W-:-:S04]  /*4680*/  IMAD.WIDE.U32 R4, P0, R7, R9, R2 ;  /* 0x0000000907047225 */ /* 0x000fc80007800002 */
[----:B------:R-:W-:-:S04]  /*4690*/  IMAD.WIDE.U32 R2, R7, R8, RZ ;  /* 0x0000000807027225 */ /* 0x000fc800078e00ff */
[----:B------:R-:W-:Y:S01]  /*46a0*/  IMAD.X R7, RZ, RZ, RZ, P0 ;  /* 0x000000ffff077224 */ /* 0x000fe200000e06ff */
[----:B------:R-:W-:Y:S01]  /*46b0*/  IADD3 RZ, P0, R3, R4, RZ ;  /* 0x0000000403ff7210 */ /* 0x000fe20007f1e0ff */
[----:B------:R-:W-:-:S04]  /*46c0*/  IMAD.MOV.U32 R6, RZ, RZ, R5 ;  /* 0x000000ffff067224 */ /* 0x000fc800078e0005 */
[----:B------:R-:W-:-:S08]  /*46d0*/  IMAD.WIDE.U32.X R6, R11, R9, R6, P0 ;  /* 0x000000090b067225 */ /* 0x000fd000000e0406 */
.L_x_97:
[----:B------:R-:W3:Y:S01]  /*46e0*/  LDC.64 R26, c[0x0][0x640] ;  /* 0x00019000ff1a7b82 */ /* 0x000ee20000000a00 */
[-C--:B------:R-:W-:Y:S01]  /*46f0*/  SHF.R.U64 R11, R6, R0.reuse, R7 ;  /* 0x00000000060b7219 */ /* 0x080fe20000001207 */
[----:B------:R-:W-:Y:S01]  /*4700*/  IMAD.MOV.U32 R19, RZ, RZ, R17 ;  /* 0x000000ffff137224 */ /* 0x000fe200078e0011 */
[----:B------:R-:W-:Y:S01]  /*4710*/  SHF.R.U32.HI R0, RZ, R0, R7 ;  /* 0x00000000ff007219 */ /* 0x000fe20000011607 */
[----:B-1----:R-:W-:Y:S01]  /*4720*/  IMAD.MOV R14, RZ, RZ, -R14 ;  /* 0x000000ffff0e7224 */ /* 0x002fe200078e0a0e */
[----:B------:R-:W-:Y:S01]  /*4730*/  IADD3 R5, P0, RZ, -R11, RZ ;  /* 0x8000000bff057210 */ /* 0x000fe20007f1e0ff */
[----:B------:R-:W-:Y:S01]  /*4740*/  ULDC UR4, c[0x0][0x154] ;  /* 0x0000550000047ab9 */ /* 0x000fe20000000800 */
[----:B------:R-:W-:Y:S01]  /*4750*/  IMAD.MOV.U32 R7, RZ, RZ, 0x1 ;  /* 0x00000001ff077424 */ /* 0x000fe200078e00ff */
[----:B------:R-:W1:Y:S01]  /*4760*/  LDC R4, c[0x0][0x618] ;  /* 0x00018600ff047b82 */ /* 0x000e620000000800 */
[----:B------:R-:W-:Y:S02]  /*4770*/  IMAD R22, R15, R14, R10 ;  /* 0x0000000e0f167224 */ /* 0x000fe400078e020a */
[----:B------:R-:W-:-:S04]  /*4780*/  IMAD.X R3, RZ, RZ, ~R0, P0 ;  /* 0x000000ffff037224 */ /* 0x000fc800000e0e00 */
[-C--:B--2---:R-:W-:Y:S01]  /*4790*/  IMAD R0, R3, R12.reuse, RZ ;  /* 0x0000000c03007224 */ /* 0x084fe200078e02ff */
[----:B------:R-:W2:Y:S01]  /*47a0*/  LDC R6, c[0x0][0x608] ;  /* 0x00018200ff067b82 */ /* 0x000ea20000000800 */
[----:B0-----:R-:W-:-:S04]  /*47b0*/  IMAD.WIDE.U32 R2, R5, R12, R18 ;  /* 0x0000000c05027225 */ /* 0x001fc800078e0012 */
[----:B------:R-:W-:Y:S01]  /*47c0*/  IMAD R5, R5, R13, R0 ;  /* 0x0000000d05057224 */ /* 0x000fe200078e0200 */
[----:B------:R-:W-:Y:S02]  /*47d0*/  I2FP.F32.U32 R0, R20 ;  /* 0x0000001400007245 */ /* 0x000fe40000201000 */
[----:B------:R-:W0:Y:S01]  /*47e0*/  LDC R24, c[0x0][0x658] ;  /* 0x00019600ff187b82 */ /* 0x000e220000000800 */
[----:B------:R-:W-:Y:S01]  /*47f0*/  IMAD.IADD R3, R3, 0x1, R5 ;  /* 0x0000000103037824 */ /* 0x000fe200078e0205 */
[----:B---3--:R-:W-:Y:S01]  /*4800*/  ISETP.NE.U32.AND P0, PT, R26, RZ, PT ;  /* 0x000000ff1a00720c */ /* 0x008fe20003f05070 */
[----:B------:R-:W-:Y:S01]  /*4810*/  FMUL R0, R0, UR4 ;  /* 0x0000000400007c20 */ /* 0x000fe20008400000 */
[----:B------:R-:W-:Y:S02]  /*4820*/  IMAD.MOV.U32 R5, RZ, RZ, -0x1 ;  /* 0xffffffffff057424 */ /* 0x000fe400078e00ff */
[----:B------:R-:W-:Y:S01]  /*4830*/  ISETP.NE.AND.EX P0, PT, R27, RZ, PT, P0 ;  /* 0x000000ff1b00720c */ /* 0x000fe20003f05300 */
[----:B------:R3:W4:Y:S01]  /*4840*/  F2I.U32.TRUNC.NTZ R12, R0 ;  /* 0x00000000000c7305 */ /* 0x000722000020f000 */
[----:B------:R-:W3:Y:S01]  /*4850*/  LDC R15, c[0x0][0x148] ;  /* 0x00005200ff0f7b82 */ /* 0x000ee20000000800 */
[----:B-1----:R-:W-:-:S02]  /*4860*/  SHF.R.U64 R10, R2, R4, R3 ;  /* 0x00000004020a7219 */ /* 0x002fc40000001203 */
[----:B------:R-:W-:-:S05]  /*4870*/  SHF.R.U32.HI R3, RZ, R4, R3 ;  /* 0x00000004ff037219 */ /* 0x000fca0000011603 */
[----:B------:R-:W1:Y:S01]  /*4880*/  LDC R14, c[0x0][0x600] ;  /* 0x00018000ff0e7b82 */ /* 0x000e620000000800 */
[-CC-:B--2---:R-:W-:Y:S02]  /*4890*/  SHF.R.U64 R8, R10, R6.reuse, R3.reuse ;  /* 0x000000060a087219 */ /* 0x184fe40000001203 */
[----:B------:R-:W-:-:S05]  /*48a0*/  SHF.R.U32.HI R3, RZ, R6, R3 ;  /* 0x00000006ff037219 */ /* 0x000fca0000011603 */
[----:B------:R-:W2:Y:S01]  /*48b0*/  LDC R21, c[0x0][0x648] ;  /* 0x00019200ff157b82 */ /* 0x000ea20000000800 */
[-CC-:B0-----:R-:W-:Y:S02]  /*48c0*/  SHF.R.U64 R13, R8, R24.reuse, R3.reuse ;  /* 0x00000018080d7219 */ /* 0x181fe40000001203 */
[-C--:B------:R-:W-:Y:S02]  /*48d0*/  SHF.L.U32 R5, R5, R24.reuse, RZ ;  /* 0x0000001805057219 */ /* 0x080fe400000006ff */
[-C--:B------:R-:W-:Y:S01]  /*48e0*/  SHF.R.U32.HI R3, RZ, R24.reuse, R3 ;  /* 0x00000018ff037219 */ /* 0x080fe20000011603 */
[----:B------:R-:W-:Y:S01]  /*48f0*/  IMAD.MOV.U32 R2, RZ, RZ, R13 ;  /* 0x000000ffff027224 */ /* 0x000fe200078e000d */
[----:B------:R-:W-:Y:S01]  /*4900*/  SHF.L.U32 R24, R7, R24, RZ ;  /* 0x0000001807187219 */ /* 0x000fe200000006ff */
[----:B------:R-:W0:Y:S01]  /*4910*/  LDC R25, c[0x0][0x638] ;  /* 0x00018e00ff197b82 */ /* 0x000e220000000800 */
[----:B------:R-:W-:-:S07]  /*4920*/  LOP3.LUT R19, RZ, R5, RZ, 0x33, !PT ;  /* 0x00000005ff137212 */ /* 0x000fce00078e33ff */
[----:B------:R-:W0:Y:S01]  /*4930*/  LDC R28, c[0x0][0x610] ;  /* 0x00018400ff1c7b82 */ /* 0x000e220000000800 */
[----:B----4-:R-:W-:Y:S05]  /*4940*/  @!P0 BRA `(.L_x_98) ;  /* 0x0000000000288947 */ /* 0x010fea0003800000 */
[----:B---3--:R-:W3:Y:S02]  /*4950*/  LDC R0, c[0x0][0x64c] ;  /* 0x00019300ff007b82 */ /* 0x008ee40000000800 */
[----:B---3--:R-:W-:-:S05]  /*4960*/  IADD3 R7, P0, R13, R0, RZ ;  /* 0x000000000d077210 */ /* 0x008fca0007f1e0ff */
        /* <DEDUP_REMOVED lines=8> */
.L_x_98:
[----:B------:R-:W4:Y:S01]  /*49f0*/  LDC R4, c[0x0][0x65c] ;  /* 0x00019700ff047b82 */ /* 0x000f220000000800 */
[----:B--23--:R-:W-:Y:S01]  /*4a00*/  SHF.R.U64 R0, R2, R21, R3 ;  /* 0x0000001502007219 */ /* 0x00cfe20000001203 */
[----:B-1----:R-:W-:Y:S01]  /*4a10*/  VIADD R3, R14, 0xffffffff ;  /* 0xffffffff0e037836 */ /* 0x002fe20000000000 */
[----:B------:R-:W-:Y:S01]  /*4a20*/  LOP3.LUT R19, R8, R19, RZ, 0xc0, !PT ;  /* 0x0000001308137212 */ /* 0x000fe200078ec0ff */
[----:B------:R-:W-:Y:S02]  /*4a30*/  IMAD.MOV R12, RZ, RZ, -R12 ;  /* 0x000000ffff0c7224 */ /* 0x000fe400078e0a0c */
[----:B------:R-:W-:Y:S01]  /*4a40*/  IMAD.MOV R2, RZ, RZ, -R0 ;  /* 0x000000ffff027224 */ /* 0x000fe200078e0a00 */
[----:B------:R-:W-:Y:S01]  /*4a50*/  LOP3.LUT R3, R10, R3, RZ, 0xc0, !PT ;  /* 0x000000030a037212 */ /* 0x000fe200078ec0ff */
[----:B------:R-:W-:Y:S02]  /*4a60*/  IMAD R19, R24, R0, R19 ;  /* 0x0000000018137224 */ /* 0x000fe400078e0213 */
[----:B0-----:R-:W-:-:S04]  /*4a70*/  IMAD R0, R2, R25, R13 ;  /* 0x0000001902007224 */ /* 0x001fc800078e020d */
[----:B------:R-:W-:Y:S01]  /*4a80*/  IMAD R2, R0, R14, R3 ;  /* 0x0000000e00027224 */ /* 0x000fe200078e0203 */
[----:B----4-:R-:W-:Y:S01]  /*4a90*/  ISETP.NE.AND P0, PT, R4, 0x1, PT ;  /* 0x000000010400780c */ /* 0x010fe20003f05270 */
[----:B------:R-:W-:-:S05]  /*4aa0*/  IMAD.MOV.U32 R4, RZ, RZ, 0x1 ;  /* 0x00000001ff047424 */ /* 0x000fca00078e00ff */
[----:B------:R-:W-:-:S07]  /*4ab0*/  PRMT R0, R4, 0x7610, R0 ;  /* 0x0000761004007816 */ /* 0x000fce0000000000 */
[----:B------:R-:W-:-:S04]  /*4ac0*/  @P0 IMAD R22, R15, R12, R20 ;  /* 0x0000000c0f160224 */ /* 0x000fc800078e0214 */
[----:B------:R-:W-:-:S05]  /*4ad0*/  IMAD R19, R19, R28, R22 ;  /* 0x0000001c13137224 */ /* 0x000fca00078e0216 */
[----:B------:R-:W-:Y:S02]  /*4ae0*/  SEL R22, R2, R19, !P0 ;  /* 0x0000001302167207 */ /* 0x000fe40004000000 */
[----:B------:R-:W-:Y:S01]  /*4af0*/  SEL R19, R19, R2, !P0 ;  /* 0x0000000213137207 */ /* 0x000fe20004000000 */
[----:B------:R-:W-:-:S07]  /*4b00*/  IMAD.MOV.U32 R2, RZ, RZ, R11 ;  /* 0x000000ffff027224 */ /* 0x000fce00078e000b */
.L_x_96:
[----:B------:R-:W-:Y:S02]  /*4b10*/  LOP3.LUT P0, RZ, R0, 0xff, RZ, 0xc0, !PT ;  /* 0x000000ff00ff7812 */ /* 0x000fe4000780c0ff */
[----:B------:R-:W-:-:S11]  /*4b20*/  LOP3.LUT R71, R71, 0x1, RZ, 0x3c, !PT ;  /* 0x0000000147477812 */ /* 0x000fd600078e3cff */
[----:B------:R-:W-:Y:S05]  /*4b30*/  @P0 BRA `(.L_x_99) ;  /* 0xffffffc800bc0947 */ /* 0x000fea000383ffff */
[----:B------:R-:W-:Y:S05]  /*4b40*/  EXIT ;  /* 0x000000000000794d */ /* 0x000fea0003800000 */
.L_x_14:
[----:B------:R-:W-:-:S08]  /*4b50*/  ISETP.NE.AND P0, PT, R0, RZ, PT ;  /* 0x000000ff0000720c */ /* 0x000fd00003f05270 */
[----:B0-----:R-:W0:-:S00]  /*4b60*/  USETMAXREG.DEALLOC.CTAPOOL 0x28 ;  /* 0x00000028000079c8 */ /* 0x001e0000080e0500 */
[----:B------:R-:W-:Y:S05]  /*4b70*/  @P0 EXIT ;  /* 0x000000000000094d */ /* 0x000fea0003800000 */
[----:B0-----:R-:W-:Y:S01]  /*4b80*/  LOP3.LUT P0, RZ, R8, 0xff, RZ, 0xc0, !PT ;  /* 0x000000ff08ff7812 */ /* 0x001fe2000780c0ff */
[----:B------:R-:W-:Y:S02]  /*4b90*/  IMAD.MOV.U32 R0, RZ, RZ, 0x1 ;  /* 0x00000001ff007424 */ /* 0x000fe400078e00ff */
[----:B------:R-:W-:-:S10]  /*4ba0*/  IMAD.MOV.U32 R7, RZ, RZ, RZ ;  /* 0x000000ffff077224 */ /* 0x000fd400078e00ff */
[----:B------:R-:W-:Y:S05]  /*4bb0*/  @!P0 BRA `(.L_x_100) ;  /* 0x0000000c00188947 */ /* 0x000fea0003800000 */
[----:B------:R-:W-:Y:S01]  /*4bc0*/  LOP3.LUT P0, RZ, R4, 0x1f, RZ, 0xc0, !PT ;  /* 0x0000001f04ff7812 */ /* 0x000fe2000780c0ff */
[----:B------:R-:W-:Y:S01]  /*4bd0*/  ULDC UR5, c[0x0][0x658] ;  /* 0x0001960000057ab9 */ /* 0x000fe20000000800 */
[----:B------:R-:W-:Y:S01]  /*4be0*/  UMOV UR6, 0xffffffff ;  /* 0xffffffff00067882 */ /* 0x000fe20000000000 */
[----:B------:R-:W-:Y:S01]  /*4bf0*/  BSSY B0, `(.L_x_100) ;  /* 0x00000c2000007945 */ /* 0x000fe20003800000 */
[----:B------:R-:W-:Y:S01]  /*4c00*/  USHF.L.U32 UR6, UR6, UR5, URZ ;  /* 0x0000000506067299 */ /* 0x000fe2000800063f */
[C---:B------:R-:W-:Y:S01]  /*4c10*/  ISETP.NE.AND P2, PT, R3.reuse, RZ, PT ;  /* 0x000000ff0300720c */ /* 0x040fe20003f45270 */
[----:B------:R-:W-:Y:S01]  /*4c20*/  IMAD.MOV.U32 R8, RZ, RZ, 0x1 ;  /* 0x00000001ff087424 */ /* 0x000fe200078e00ff */
[----:B------:R-:W-:Y:S01]  /*4c30*/  ISETP.NE.OR P0, PT, R3, RZ, !P0 ;  /* 0x000000ff0300720c */ /* 0x000fe20004705670 */
[----:B------:R-:W-:Y:S01]  /*4c40*/  IMAD.MOV.U32 R0, RZ, RZ, 0x1 ;  /* 0x00000001ff007424 */ /* 0x000fe200078e00ff */
[----:B------:R-:W-:Y:S01]  /*4c50*/  LOP3.LUT R6, R16, 0x2, RZ, 0xfc, !PT ;  /* 0x0000000210067812 */ /* 0x000fe200078efcff */
[----:B------:R-:W-:Y:S01]  /*4c60*/  IMAD.MOV.U32 R7, RZ, RZ, RZ ;  /* 0x000000ffff077224 */ /* 0x000fe200078e00ff */
[----:B------:R-:W-:Y:S01]  /*4c70*/  ULDC UR4, c[0x0][0x600] ;  /* 0x0001800000047ab9 */ /* 0x000fe20000000800 */
[----:B------:R-:W-:Y:S01]  /*4c80*/  UMOV UR7, 0x1 ;  /* 0x0000000100077882 */ /* 0x000fe20000000000 */
[----:B------:R-:W-:-:S02]  /*4c90*/  UIADD3 UR19, UR40, 0x1, URZ ;  /* 0x0000000128137890 */ /* 0x000fc4000fffe03f */
[----:B------:R-:W-:Y:S02]  /*4ca0*/  UIADD3 UR15, UR4, -0x1, URZ ;  /* 0xffffffff040f7890 */ /* 0x000fe4000fffe03f */
[----:B------:R-:W-:Y:S02]  /*4cb0*/  USHF.L.U32 UR17, UR7, UR5, URZ ;  /* 0x0000000507117299 */ /* 0x000fe4000800063f */
[----:B------:R-:W-:Y:S01]  /*4cc0*/  ULOP3.LUT UR16, URZ, UR6, URZ, 0x33, !UPT ;  /* 0x000000063f107292 */ /* 0x000fe2000f8e333f */
[----:B------:R-:W-:-:S11]  /*4cd0*/  ULDC.64 UR20, c[0x0][0x198] ;  /* 0x0000660000147ab9 */ /* 0x000fd60000000a00 */
.L_x_112:
[----:B------:R-:W-:-:S03]  /*4ce0*/  UMOV UR4, 0xffffffff ;  /* 0xffffffff00047882 */ /* 0x000fc60000000000 */
[----:B------:R-:W-:Y:S05]  /*4cf0*/  BRA.DIV UR4, `(.L_x_101) ;  /* 0x0000001604447947 */ /* 0x000fea000b800000 */
[----:B------:R-:W-:-:S13]  /*4d00*/  ELECT P6, URZ, PT ;  /* 0x00000000003f782f */ /* 0x000fda00038c0000 */
.L_x_135:
[----:B------:R-:W0:Y:S01]  /*4d10*/  LDC R3, c[0x0][0x28c] ;  /* 0x0000a300ff037b82 */ /* 0x000e220000000800 */
[----:B------:R-:W-:Y:S01]  /*4d20*/  BSSY B1, `(.L_x_102) ;  /* 0x0000035000017945 */ /* 0x000fe20003800000 */
[----:B0-----:R-:W-:-:S13]  /*4d30*/  ISETP.LT.OR P6, PT, R3, 0x1, !P6 ;  /* 0x000000010300780c */ /* 0x001fda00077c1670 */
[----:B------:R-:W-:Y:S05]  /*4d40*/  @P6 BRA `(.L_x_103) ;  /* 0x0000000000c86947 */ /* 0x000fea0003800000 */
[----:B------:R-:W-:Y:S02]  /*4d50*/  IMAD.SHL.U32 R22, R22, 0x40, RZ ;  /* 0x0000004016167824 */ /* 0x000fe400078e00ff */
[----:B------:R-:W-:Y:S02]  /*4d60*/  IMAD.SHL.U32 R19, R19, 0x40, RZ ;  /* 0x0000004013137824 */ /* 0x000fe400078e00ff */
[----:B------:R-:W-:Y:S02]  /*4d70*/  IMAD.MOV.U32 R12, RZ, RZ, RZ ;  /* 0x000000ffff0c7224 */ /* 0x000fe400078e00ff */
[----:B------:R-:W-:Y:S02]  /*4d80*/  IMAD.U32 R13, RZ, RZ, UR19 ;  /* 0x00000013ff0d7e24 */ /* 0x000fe4000f8e00ff */
[----:B------:R-:W-:Y:S02]  /*4d90*/  IMAD.MOV.U32 R3, RZ, RZ, R0 ;  /* 0x000000ffff037224 */ /* 0x000fe400078e0000 */
[----:B------:R-:W-:-:S07]  /*4da0*/  IMAD.MOV.U32 R4, RZ, RZ, R7 ;  /* 0x000000ffff047224 */ /* 0x000fce00078e0007 */
.L_x_107:
[----:B------:R-:W0:Y:S01]  /*4db0*/  S2R R10, SR_CgaCtaId ;  /* 0x00000000000a7919 */ /* 0x000e220000008800 */
[----:B------:R-:W-:Y:S01]  /*4dc0*/  MOV R5, 0x400 ;  /* 0x0000040000057802 */ /* 0x000fe20000000f00 */
[----:B------:R-:W1:Y:S03]  /*4dd0*/  @!P2 LDC R9, c[0x0][0x500] ;  /* 0x00014000ff09ab82 */ /* 0x000e660000000800 */
[----:B0-----:R-:W-:Y:S02]  /*4de0*/  LEA R11, R10, R5, 0x18 ;  /* 0x000000050a0b7211 */ /* 0x001fe400078ec0ff */
[----:B------:R-:W-:-:S03]  /*4df0*/  SHF.L.U32 R5, R3, 0x1f, RZ ;  /* 0x0000001f03057819 */ /* 0x000fc600000006ff */
[----:B------:R-:W-:-:S04]  /*4e00*/  IMAD R10, R4, 0x8, R11 ;  /* 0x00000008040a7824 */ /* 0x000fc800078e020b */
[----:B------:R-:W0:Y:S02]  /*4e10*/  SYNCS.PHASECHK.TRANS64.TRYWAIT P1, [R10+URZ+0x70], R5 ;  /* 0x000070050a0075a7 */ /* 0x000e24000802017f */
[----:B01----:R-:W-:Y:S05]  /*4e20*/  @!P1 BRA `(.L_x_104) ;  /* 0x0000001400189947 */ /* 0x003fea0003800000 */
.L_x_136:
[----:B0-----:R-:W-:Y:S01]  /*4e30*/  PRMT R5, R6, 0x9910, RZ ;  /* 0x0000991006057816 */ /* 0x001fe200000000ff */
[----:B------:R0:W-:Y:S03]  /*4e40*/  @!P2 SYNCS.ARRIVE.TRANS64 RZ, [R10+URZ], R9 ;  /* 0x000000090affa9a7 */ /* 0x0001e6000800003f */
[----:B------:R-:W-:-:S13]  /*4e50*/  ISETP.NE.AND P1, PT, R5, 0x2, PT ;  /* 0x000000020500780c */ /* 0x000fda0003f25270 */
[----:B0-----:R-:W-:Y:S05]  /*4e60*/  @P1 BRA `(.L_x_105) ;  /* 0x0000000000041947 */ /* 0x001fea0003800000 */
[----:B------:R-:W-:Y:S01]  /*4e70*/  BPT.TRAP 0x1 ;  /* 0x000000040000795c */ /* 0x000fe20000300000 */
.L_x_105:
[----:B------:R-:W-:Y:S05]  /*4e80*/  @P0 BRA `(.L_x_106) ;  /* 0x0000000000040947 */ /* 0x000fea0003800000 */
[----:B------:R-:W-:Y:S01]  /*4e90*/  BPT.TRAP 0x1 ;  /* 0x000000040000795c */ /* 0x000fe20000300000 */
.L_x_106:
[----:B------:R-:W-:Y:S01]  /*4ea0*/  IMAD R11, R4, 0x2000, R11 ;  /* 0x00002000040b7824 */ /* 0x000fe200078e020b */
[----:B------:R-:W-:Y:S01]  /*4eb0*/  R2UR UR9, R10 ;  /* 0x000000000a0972ca */ /* 0x000fe200000e0000 */
[----:B------:R-:W-:Y:S01]  /*4ec0*/  VIADD R13, R13, 0xffffffff ;  /* 0xffffffff0d0d7836 */ /* 0x000fe20000000000 */
[----:B------:R-:W-:Y:S01]  /*4ed0*/  UIADD3 UR4, UP0, UR20, 0xf0, URZ ;  /* 0x000000f014047890 */ /* 0x000fe2000ff1e03f */
[----:B------:R-:W-:Y:S01]  /*4ee0*/  R2UR UR11, R19 ;  /* 0x00000000130b72ca */ /* 0x000fe200000e0000 */
[----:B------:R-:W-:Y:S01]  /*4ef0*/  UIADD3 UR22, UP1, UR20, 0x1f0, URZ ;  /* 0x000001f014167890 */ /* 0x000fe2000ff3e03f */
[----:B------:R-:W-:Y:S01]  /*4f00*/  R2UR UR8, R11 ;  /* 0x000000000b0872ca */ /* 0x000fe200000e0000 */
[----:B------:R-:W-:Y:S01]  /*4f10*/  UIADD3.X UR5, URZ, UR21, URZ, UP0, !UPT ;  /* 0x000000153f057290 */ /* 0x000fe200087fe43f */
[----:B------:R-:W-:Y:S01]  /*4f20*/  R2UR UR10, R12 ;  /* 0x000000000c0a72ca */ /* 0x000fe200000e0000 */
[----:B------:R-:W-:Y:S01]  /*4f30*/  VIADD R4, R4, 0x1 ;  /* 0x0000000104047836 */ /* 0x000fe20000000000 */
[----:B------:R-:W-:Y:S01]  /*4f40*/  R2UR UR12, R2 ;  /* 0x00000000020c72ca */ /* 0x000fe200000e0000 */
[----:B------:R-:W-:Y:S01]  /*4f50*/  UIADD3.X UR23, URZ, UR21, URZ, UP1, !UPT ;  /* 0x000000153f177290 */ /* 0x000fe20008ffe43f */
[----:B------:R-:W-:Y:S01]  /*4f60*/  R2UR UR18, R22 ;  /* 0x00000000161272ca */ /* 0x000fe200000e0000 */
[----:B------:R-:W-:Y:S01]  /*4f70*/  UMOV UR6, 0x0 ;  /* 0x0000000000067882 */ /* 0x000fe20000000000 */
[----:B------:R-:W-:Y:S01]  /*4f80*/  ISETP.GT.AND P3, PT, R13, 0x1, PT ;  /* 0x000000010d00780c */ /* 0x000fe20003f64270 */
[----:B------:R-:W-:Y:S01]  /*4f90*/  UMOV UR7, 0x10000000 ;  /* 0x1000000000077882 */ /* 0x000fe20000000000 */
[----:B------:R-:W-:Y:S01]  /*4fa0*/  ISETP.NE.AND P1, PT, R4, 0xe, PT ;  /* 0x0000000e0400780c */ /* 0x000fe20003f25270 */
[----:B------:R-:W-:-:S02]  /*4fb0*/  VIADD R12, R12, 0x40 ;  /* 0x000000400c0c7836 */ /* 0x000fc40000000000 */
[----:B------:R-:W-:Y:S01]  /*4fc0*/  UIADD3 UR13, UR8, 0x200, URZ ;  /* 0x00000200080d7890 */ /* 0x000fe2000fffe03f */
[----:B------:R-:W-:Y:S01]  /*4fd0*/  SEL R10, RZ, 0x1, P1 ;  /* 0x00000001ff0a7807 */ /* 0x000fe20000800000 */
[----:B------:R-:W-:Y:S01]  /*4fe0*/  UIADD3 UR14, UR8, 0x1c200, URZ ;  /* 0x0001c200080e7890 */ /* 0x000fe2000fffe03f */
[----:B------:R-:W-:Y:S02]  /*4ff0*/  SEL R4, R4, RZ, P1 ;  /* 0x000000ff04047207 */ /* 0x000fe40000800000 */
[----:B------:R-:W-:Y:S02]  /*5000*/  LOP3.LUT R3, R3, R10, RZ, 0x3c, !PT ;  /* 0x0000000a03037212 */ /* 0x000fe400078e3cff */
[----:B------:R-:W-:Y:S02]  /*5010*/  UMOV UR8, UR13 ;  /* 0x0000000d00087c82 */ /* 0x000fe40008000000 */
[----:B------:R0:W-:Y:S02]  /*5020*/  UTMALDG.3D [UR8], [UR4], desc[UR6] ;  /* 0x00000608040075b4 */ /* 0x0001e40008011000 */
[----:B0-----:R-:W-:Y:S01]  /*5030*/  UMOV UR8, UR14 ;  /* 0x0000000e00087c82 */ /* 0x001fe20008000000 */
[----:B------:R-:W-:-:S02]  /*5040*/  UMOV UR11, UR18 ;  /* 0x00000012000b7c82 */ /* 0x000fc40008000000 */
[----:B------:R0:W-:Y:S02]  /*5050*/  UTMALDG.3D [UR8], [UR22], desc[UR6] ;  /* 0x00000608160075b4 */ /* 0x0001e40008011000 */
[----:B0-----:R-:W-:Y:S05]  /*5060*/  @P3 BRA `(.L_x_107) ;  /* 0xfffffffc00503947 */ /* 0x001fea000383ffff */
.L_x_103:
[----:B------:R-:W-:Y:S05]  /*5070*/  BSYNC B1 ;  /* 0x0000000000017941 */ /* 0x000fea0003800000 */
.L_x_102:
[----:B------:R-:W2:Y:S01]  /*5080*/  LDL.64 R10, [R1] ;  /* 0x00000000010a7983 */ /* 0x000ea20000100a00 */
[----:B------:R-:W-:Y:S01]  /*5090*/  LOP3.LUT P4, RZ, R8, 0xff, RZ, 0xc0, !PT ;  /* 0x000000ff08ff7812 */ /* 0x000fe2000788c0ff */
[----:B------:R-:W-:Y:S01]  /*50a0*/  VIADD R4, R7, UR40 ;  /* 0x0000002807047c36 */ /* 0x000fe20008000000 */
[----:B------:R-:W-:Y:S01]  /*50b0*/  ULDC.64 UR4, c[0x0][0x650] ;  /* 0x0001940000047ab9 */ /* 0x000fe20000000a00 */
[----:B------:R-:W-:Y:S01]  /*50c0*/  IMAD.U32 R5, RZ, RZ, UR40 ;  /* 0x00000028ff057e24 */ /* 0x000fe2000f8e00ff */
[----:B------:R-:W-:Y:S01]  /*50d0*/  UISETP.GE.U32.AND UP0, UPT, UR40, 0xe, UPT ;  /* 0x0000000e2800788c */ /* 0x000fe2000bf06070 */
[----:B------:R-:W-:Y:S01]  /*50e0*/  BSSY B1, `(.L_x_108) ;  /* 0x0000070000017945 */ /* 0x000fe20003800000 */
[----:B------:R-:W-:Y:S01]  /*50f0*/  SHF.R.U32.HI R2, RZ, 0x1, R4 ;  /* 0x00000001ff027819 */ /* 0x000fe20000011604 */
[----:B------:R-:W-:Y:S01]  /*5100*/  IMAD.MOV.U32 R19, RZ, RZ, -0x1 ;  /* 0xffffffffff137424 */ /* 0x000fe200078e00ff */
[----:B------:R-:W-:Y:S01]  /*5110*/  ISETP.GT.U32.AND P1, PT, R4, 0xd, PT ;  /* 0x0000000d0400780c */ /* 0x000fe20003f24070 */
[----:B------:R-:W-:Y:S01]  /*5120*/  IMAD.MOV.U32 R22, RZ, RZ, -0x1 ;  /* 0xffffffffff167424 */ /* 0x000fe200078e00ff */
[----:B------:R-:W-:-:S02]  /*5130*/  PLOP3.LUT P3, PT, PT, PT, UP0, 0x80, 0x0 ;  /* 0x000000000000781c */ /* 0x000fc40003f6f008 */
[----:B------:R-:W-:Y:S01]  /*5140*/  ISETP.LT.U32.AND P1, PT, R5, 0xe, P1 ;  /* 0x0000000e0500780c */ /* 0x000fe20000f21070 */
[----:B------:R-:W0:Y:S01]  /*5150*/  @P4 S2R R8, SR_CgaCtaId ;  /* 0x0000000000084919 */ /* 0x000e220000008800 */
[----:B------:R-:W-:-:S04]  /*5160*/  @P4 MOV R3, 0x400 ;  /* 0x0000040000034802 */ /* 0x000fc80000000f00 */
[----:B0-----:R-:W-:Y:S01]  /*5170*/  @P4 LEA R8, R8, R3, 0x18 ;  /* 0x0000000308084211 */ /* 0x001fe200078ec0ff */
[----:B------:R-:W-:-:S03]  /*5180*/  IMAD.WIDE.U32 R2, R2, -0x6db6db6d, RZ ;  /* 0x9249249302027825 */ /* 0x000fc600078e00ff */
[----:B------:R0:W-:Y:S01]  /*5190*/  @P4 SYNCS.ARRIVE.TRANS64.A1T0 RZ, [R8+URZ+0x118], RZ ;  /* 0x000118ff08ff49a7 */ /* 0x0001e2000810003f */
[----:B------:R-:W-:Y:S01]  /*51a0*/  IMAD.MOV.U32 R2, RZ, RZ, -0x1 ;  /* 0xffffffffff027424 */ /* 0x000fe200078e00ff */
[----:B------:R-:W-:Y:S02]  /*51b0*/  SHF.R.U32.HI R5, RZ, 0x2, R3 ;  /* 0x00000002ff057819 */ /* 0x000fe40000011603 */
[----:B------:R-:W-:-:S03]  /*51c0*/  SEL R3, RZ, 0x1, !P1 ;  /* 0x00000001ff037807 */ /* 0x000fc60004800000 */
[----:B------:R-:W-:Y:S01]  /*51d0*/  IMAD R7, R5, -0xe, R4 ;  /* 0xfffffff205077824 */ /* 0x000fe200078e0204 */
[----:B------:R-:W-:Y:S02]  /*51e0*/  LOP3.LUT R0, R0, R3, RZ, 0x3c, !PT ;  /* 0x0000000300007212 */ /* 0x000fe400078e3cff */
[----:B------:R-:W-:Y:S02]  /*51f0*/  PRMT R3, RZ, 0x7610, R3 ;  /* 0x00007610ff037816 */ /* 0x000fe40000000003 */
[----:B------:R-:W-:Y:S02]  /*5200*/  @P3 LOP3.LUT R0, R0, 0x1, R5, 0x78, !PT ;  /* 0x0000000100003812 */ /* 0x000fe400078e7805 */
[----:B0-----:R-:W-:Y:S02]  /*5210*/  PRMT R8, RZ, 0x7610, R8 ;  /* 0x00007610ff087816 */ /* 0x001fe40000000008 */
[----:B--2---:R-:W-:-:S04]  /*5220*/  IADD3 R18, P4, R18, R10, RZ ;  /* 0x0000000a12127210 */ /* 0x004fc80007f9e0ff */
[----:B------:R-:W-:Y:S01]  /*5230*/  ISETP.GE.U32.AND P1, PT, R18, UR4, PT ;  /* 0x0000000412007c0c */ /* 0x000fe2000bf26070 */
[----:B------:R-:W-:-:S05]  /*5240*/  IMAD.X R17, R17, 0x1, R23, P4 ;  /* 0x0000000111117824 */ /* 0x000fca00020e0617 */
[----:B------:R-:W-:-:S13]  /*5250*/  ISETP.GE.U32.AND.EX P1, PT, R17, UR5, PT, P1 ;  /* 0x0000000511007c0c */ /* 0x000fda000bf26110 */
[----:B------:R-:W-:Y:S05]  /*5260*/  @P1 BRA `(.L_x_109) ;  /* 0x00000004005c1947 */ /* 0x000fea0003800000 */
[----:B------:R-:W0:Y:S01]  /*5270*/  S2R R11, SR_CTAID.X ;  /* 0x00000000000b7919 */ /* 0x000e220000002500 */
[----:B------:R-:W-:Y:S01]  /*5280*/  ULDC.64 UR4, c[0x0][0x628] ;  /* 0x00018a0000047ab9 */ /* 0x000fe20000000a00 */
[----:B------:R-:W1:Y:S01]  /*5290*/  LDC R12, c[0x0][0x144] ;  /* 0x00005100ff0c7b82 */ /* 0x000e620000000800 */
[----:B------:R-:W-:Y:S01]  /*52a0*/  ISETP.NE.U32.AND P1, PT, RZ, UR4, PT ;  /* 0x00000004ff007c0c */ /* 0x000fe2000bf25070 */
[----:B------:R-:W2:Y:S01]  /*52b0*/  S2R R9, SR_CTAID.Y ;  /* 0x0000000000097919 */ /* 0x000ea20000002600 */
[----:B------:R-:W-:Y:S01]  /*52c0*/  ULDC UR6, c[0x0][0x150] ;  /* 0x0000540000067ab9 */ /* 0x000fe20000000800 */
[----:B------:R-:W-:Y:S01]  /*52d0*/  ULDC UR7, c[0x0][0x630] ;  /* 0x00018c0000077ab9 */ /* 0x000fe20000000800 */
[----:B------:R-:W-:Y:S01]  /*52e0*/  ISETP.NE.AND.EX P1, PT, RZ, UR5, PT, P1 ;  /* 0x00000005ff007c0c */ /* 0x000fe2000bf25310 */
[----:B------:R-:W-:Y:S01]  /*52f0*/  IMAD.MOV.U32 R2, RZ, RZ, R18 ;  /* 0x000000ffff027224 */ /* 0x000fe200078e0012 */
[----:B0-----:R-:W-:-:S05]  /*5300*/  I2FP.F32.U32 R3, R11 ;  /* 0x0000000b00037245 */ /* 0x001fca0000201000 */
[----:B------:R-:W-:Y:S01]  /*5310*/  FMUL R14, R3, UR6 ;  /* 0x00000006030e7c20 */ /* 0x000fe20008400000 */
[----:B------:R-:W-:-:S05]  /*5320*/  IMAD.MOV.U32 R3, RZ, RZ, R17 ;  /* 0x000000ffff037224 */ /* 0x000fca00078e0011 */
[----:B--2---:R-:W-:Y:S05]  /*5330*/  @!P1 BRA `(.L_x_110) ;  /* 0x0000000000289947 */ /* 0x004fea0003800000 */
[----:B------:R-:W-:Y:S02]  /*5340*/  ULDC UR6, c[0x0][0x634] ;  /* 0x00018d0000067ab9 */ /* 0x000fe40000000800 */
[----:B------:R-:W-:-:S05]  /*5350*/  IADD3 R3, P1, R18, UR6, RZ ;  /* 0x0000000612037c10 */ /* 0x000fca000ff3e0ff */
[----:B------:R-:W-:-:S04]  /*5360*/  IMAD.X R13, RZ, RZ, R17, P1 ;  /* 0x000000ffff0d7224 */ /* 0x000fc800008e0611 */
[----:B------:R-:W-:-:S04]  /*5370*/  IMAD.WIDE.U32 R4, R13, UR4, RZ ;  /* 0x000000040d047c25 */ /* 0x000fc8000f8e00ff */
[----:B------:R-:W-:-:S04]  /*5380*/  IMAD.WIDE.U32 R4, P1, R3, UR5, R4 ;  /* 0x0000000503047c25 */ /* 0x000fc8000f820004 */
[----:B------:R-:W-:-:S04]  /*5390*/  IMAD.WIDE.U32 R2, R3, UR4, RZ ;  /* 0x0000000403027c25 */ /* 0x000fc8000f8e00ff */
[----:B------:R-:W-:Y:S01]  /*53a0*/  IMAD.MOV.U32 R2, RZ, RZ, R5 ;  /* 0x000000ffff027224 */ /* 0x000fe200078e0005 */
[----:B------:R-:W-:Y:S01]  /*53b0*/  IADD3 RZ, P3, R3, R4, RZ ;  /* 0x0000000403ff7210 */ /* 0x000fe20007f7e0ff */
[----:B------:R-:W-:-:S04]  /*53c0*/  IMAD.X R3, RZ, RZ, RZ, P1 ;  /* 0x000000ffff037224 */ /* 0x000fc800008e06ff */
[----:B------:R-:W-:-:S08]  /*53d0*/  IMAD.WIDE.U32.X R2, R13, UR5, R2, P3 ;  /* 0x000000050d027c25 */ /* 0x000fd000098e0402 */
.L_x_110:
[--C-:B------:R-:W-:Y:S01]  /*53e0*/  SHF.R.U64 R10, R2, UR7, R3.reuse ;  /* 0x00000007020a7c19 */ /* 0x100fe20008001203 */
[----:B------:R-:W0:Y:S01]  /*53f0*/  F2I.U32.TRUNC.NTZ R14, R14 ;  /* 0x0000000e000e7305 */ /* 0x000e22000020f000 */
[----:B------:R-:W-:Y:S01]  /*5400*/  SHF.R.U32.HI R2, RZ, UR7, R3 ;  /* 0x00000007ff027c19 */ /* 0x000fe20008011603 */
[----:B------:R-:W-:Y:S01]  /*5410*/  ULDC.64 UR4, c[0x0][0x620] ;  /* 0x0001880000047ab9 */ /* 0x000fe20000000a00 */
[----:B------:R-:W-:Y:S01]  /*5420*/  IADD3 R5, P1, RZ, -R10, RZ ;  /* 0x8000000aff057210 */ /* 0x000fe20007f3e0ff */
[----:B------:R-:W-:Y:S01]  /*5430*/  IMAD.MOV.U32 R3, RZ, RZ, R17 ;  /* 0x000000ffff037224 */ /* 0x000fe200078e0011 */
[----:B------:R-:W-:-:S03]  /*5440*/  ULDC.64 UR6, c[0x0][0x640] ;  /* 0x0001900000067ab9 */ /* 0x000fc60000000a00 */
[----:B------:R-:W-:Y:S01]  /*5450*/  IMAD.X R2, RZ, RZ, ~R2, P1 ;  /* 0x000000ffff027224 */ /* 0x000fe200008e0e02 */
[----:B------:R-:W-:-:S03]  /*5460*/  ISETP.NE.U32.AND P1, PT, RZ, UR6, PT ;  /* 0x00000006ff007c0c */ /* 0x000fc6000bf25070 */
[----:B------:R-:W-:Y:S01]  /*5470*/  IMAD R4, R2, UR4, RZ ;  /* 0x0000000402047c24 */ /* 0x000fe2000f8e02ff */
[----:B------:R-:W-:Y:S01]  /*5480*/  ISETP.NE.AND.EX P1, PT, RZ, UR7, PT, P1 ;  /* 0x00000007ff007c0c */ /* 0x000fe2000bf25310 */
[----:B------:R-:W-:-:S04]  /*5490*/  IMAD.MOV.U32 R2, RZ, RZ, R18 ;  /* 0x000000ffff027224 */ /* 0x000fc800078e0012 */
[----:B------:R-:W-:Y:S01]  /*54a0*/  IMAD.WIDE.U32 R2, R5, UR4, R2 ;  /* 0x0000000405027c25 */ /* 0x000fe2000f8e0002 */
[----:B------:R-:W-:-:S03]  /*54b0*/  ULDC UR4, c[0x0][0x618] ;  /* 0x0001860000047ab9 */ /* 0x000fc60000000800 */
[----:B------:R-:W-:Y:S01]  /*54c0*/  IMAD R5, R5, UR5, R4 ;  /* 0x0000000505057c24 */ /* 0x000fe2000f8e0204 */
[----:B------:R-:W-:Y:S01]  /*54d0*/  ULDC UR5, c[0x0][0x154] ;  /* 0x0000550000057ab9 */ /* 0x000fe20000000800 */
[----:B0-----:R-:W-:Y:S02]  /*54e0*/  IMAD.MOV R4, RZ, RZ, -R14 ;  /* 0x000000ffff047224 */ /* 0x001fe400078e0a0e */
[----:B------:R-:W0:Y:S01]  /*54f0*/  LDC R14, c[0x0][0x148] ;  /* 0x00005200ff0e7b82 */ /* 0x000e220000000800 */
[----:B------:R-:W-:Y:S02]  /*5500*/  IMAD.IADD R3, R3, 0x1, R5 ;  /* 0x0000000103037824 */ /* 0x000fe400078e0205 */
[----:B-1----:R-:W-:Y:S01]  /*5510*/  IMAD R11, R12, R4, R11 ;  /* 0x000000040c0b7224 */ /* 0x002fe200078e020b */
[----:B------:R-:W-:Y:S02]  /*5520*/  I2FP.F32.U32 R4, R9 ;  /* 0x0000000900047245 */ /* 0x000fe40000201000 */
[----:B------:R-:W-:-:S02]  /*5530*/  SHF.R.U64 R12, R2, UR4, R3 ;  /* 0x00000004020c7c19 */ /* 0x000fc40008001203 */
[----:B------:R-:W-:Y:S01]  /*5540*/  SHF.R.U32.HI R3, RZ, UR4, R3 ;  /* 0x00000004ff037c19 */ /* 0x000fe20008011603 */
[----:B------:R-:W-:Y:S01]  /*5550*/  FMUL R4, R4, UR5 ;  /* 0x0000000504047c20 */ /* 0x000fe20008400000 */
[----:B------:R-:W-:Y:S02]  /*5560*/  ULDC UR4, c[0x0][0x608] ;  /* 0x0001820000047ab9 */ /* 0x000fe40000000800 */
[--C-:B------:R-:W-:Y:S01]  /*5570*/  SHF.R.U64 R15, R12, UR4, R3.reuse ;  /* 0x000000040c0f7c19 */ /* 0x100fe20008001203 */
[----:B------:R1:W2:Y:S01]  /*5580*/  F2I.U32.TRUNC.NTZ R20, R4 ;  /* 0x0000000400147305 */ /* 0x0002a2000020f000 */
[----:B------:R-:W-:Y:S01]  /*5590*/  SHF.R.U32.HI R2, RZ, UR4, R3 ;  /* 0x00000004ff027c19 */ /* 0x000fe20008011603 */
[----:B------:R-:W-:-:S03]  /*55a0*/  ULDC UR4, c[0x0][0x658] ;  /* 0x0001960000047ab9 */ /* 0x000fc60000000800 */
[--C-:B------:R-:W-:Y:S02]  /*55b0*/  SHF.R.U64 R13, R15, UR4, R2.reuse ;  /* 0x000000040f0d7c19 */ /* 0x100fe40008001202 */
[----:B------:R-:W-:-:S03]  /*55c0*/  SHF.R.U32.HI R19, RZ, UR4, R2 ;  /* 0x00000004ff137c19 */ /* 0x000fc60008011602 */
[----:B------:R-:W-:Y:S02]  /*55d0*/  IMAD.MOV.U32 R2, RZ, RZ, R13 ;  /* 0x000000ffff027224 */ /* 0x000fe400078e000d */
[----:B------:R-:W-:Y:S01]  /*55e0*/  IMAD.MOV.U32 R3, RZ, RZ, R19 ;  /* 0x000000ffff037224 */ /* 0x000fe200078e0013 */
[----:B-1----:R-:W-:Y:S06]  /*55f0*/  @!P1 BRA `(.L_x_111) ;  /* 0x0000000000289947 */ /* 0x002fec0003800000 */
        /* <DEDUP_REMOVED lines=10> */
.L_x_111:
[----:B------:R-:W1:Y:S01]  /*56a0*/  LDC R4, c[0x0][0x65c] ;  /* 0x00019700ff047b82 */ /* 0x000e620000000800 */
[----:B------:R-:W-:Y:S01]  /*56b0*/  ULDC UR4, c[0x0][0x648] ;  /* 0x0001920000047ab9 */ /* 0x000fe20000000800 */
[----:B------:R-:W-:Y:S01]  /*56c0*/  LOP3.LUT R15, R15, UR16, RZ, 0xc0, !PT ;  /* 0x000000100f0f7c12 */ /* 0x000fe2000f8ec0ff */
[----:B--2---:R-:W-:Y:S01]  /*56d0*/  IMAD.MOV R20, RZ, RZ, -R20 ;  /* 0x000000ffff147224 */ /* 0x004fe200078e0a14 */
[----:B------:R-:W-:Y:S01]  /*56e0*/  SHF.R.U64 R2, R2, UR4, R3 ;  /* 0x0000000402027c19 */ /* 0x000fe20008001203 */
[----:B------:R-:W-:Y:S01]  /*56f0*/  ULDC UR4, c[0x0][0x638] ;  /* 0x00018e0000047ab9 */ /* 0x000fe20000000800 */
[----:B------:R-:W-:Y:S01]  /*5700*/  LOP3.LUT R12, R12, UR15, RZ, 0xc0, !PT ;  /* 0x0000000f0c0c7c12 */ /* 0x000fe2000f8ec0ff */
[----:B------:R-:W-:Y:S01]  /*5710*/  ULDC UR5, c[0x0][0x610] ;  /* 0x0001840000057ab9 */ /* 0x000fe20000000800 */
[----:B------:R-:W-:Y:S01]  /*5720*/  IMAD.MOV.U32 R3, RZ, RZ, 0x1 ;  /* 0x00000001ff037424 */ /* 0x000fe200078e00ff */
[----:B-1----:R-:W-:Y:S01]  /*5730*/  ISETP.NE.AND P1, PT, R4, 0x1, PT ;  /* 0x000000010400780c */ /* 0x002fe20003f25270 */
[----:B------:R-:W-:-:S02]  /*5740*/  IMAD.MOV R4, RZ, RZ, -R2 ;  /* 0x000000ffff047224 */ /* 0x000fc400078e0a02 */
[----:B------:R-:W-:Y:S02]  /*5750*/  IMAD R2, R2, UR17, R15 ;  /* 0x0000001102027c24 */ /* 0x000fe4000f8e020f */
[----:B------:R-:W-:Y:S01]  /*5760*/  IMAD R13, R4, UR4, R13 ;  /* 0x00000004040d7c24 */ /* 0x000fe2000f8e020d */
[----:B------:R-:W-:-:S07]  /*5770*/  ULDC UR4, c[0x0][0x600] ;  /* 0x0001800000047ab9 */ /* 0x000fce0000000800 */
[----:B0-----:R-:W-:-:S04]  /*5780*/  @P1 IMAD R11, R14, R20, R9 ;  /* 0x000000140e0b1224 */ /* 0x001fc800078e0209 */
[----:B------:R-:W-:Y:S02]  /*5790*/  IMAD R11, R2, UR5, R11 ;  /* 0x00000005020b7c24 */ /* 0x000fe4000f8e020b */
[----:B------:R-:W-:-:S05]  /*57a0*/  IMAD R2, R13, UR4, R12 ;  /* 0x000000040d027c24 */ /* 0x000fca000f8e020c */
[----:B------:R-:W-:Y:S02]  /*57b0*/  SEL R22, R2, R11, !P1 ;  /* 0x0000000b02167207 */ /* 0x000fe40004800000 */
[----:B------:R-:W-:Y:S01]  /*57c0*/  SEL R19, R11, R2, !P1 ;  /* 0x000000020b137207 */ /* 0x000fe20004800000 */
[----:B------:R-:W-:-:S07]  /*57d0*/  IMAD.MOV.U32 R2, RZ, RZ, R10 ;  /* 0x000000ffff027224 */ /* 0x000fce00078e000a */
.L_x_109:
[----:B------:R-:W-:Y:S05]  /*57e0*/  BSYNC B1 ;  /* 0x0000000000017941 */ /* 0x000fea0003800000 */
.L_x_108:
[----:B------:R-:W-:-:S13]  /*57f0*/  LOP3.LUT P1, RZ, R3, 0xff, RZ, 0xc0, !PT ;  /* 0x000000ff03ff7812 */ /* 0x000fda000782c0ff */
[----:B------:R-:W-:Y:S05]  /*5800*/  @P1 BRA `(.L_x_112) ;  /* 0xfffffff400341947 */ /* 0x000fea000383ffff */
[----:B------:R-:W-:Y:S05]  /*5810*/  BSYNC B0 ;  /* 0x0000000000007941 */ /* 0x000fea0003800000 */
.L_x_100:
[----:B------:R-:W-:-:S03]  /*5820*/  UMOV UR4, 0xffffffff ;  /* 0xffffffff00047882 */ /* 0x000fc60000000000 */
[----:B------:R-:W-:Y:S05]  /*5830*/  BRA.DIV UR4, `(.L_x_113) ;  /* 0x0000000a04a87947 */ /* 0x000fea000b800000 */
[----:B------:R-:W-:-:S13]  /*5840*/  ELECT P6, URZ, PT ;  /* 0x00000000003f782f */ /* 0x000fda00038c0000 */
.L_x_139:
[----:B------:R-:W-:Y:S04]  /*5850*/  BSSY B0, `(.L_x_114) ;  /* 0x0000085000007945 */ /* 0x000fe80003800000 */
[----:B------:R-:W-:Y:S05]  /*5860*/  @!P6 BRA `(.L_x_115) ;  /* 0x00000008000ce947 */ /* 0x000fea0003800000 */
[----:B------:R-:W-:-:S04]  /*5870*/  LOP3.LUT R16, R16, 0x2, RZ, 0xfc, !PT ;  /* 0x0000000210107812 */ /* 0x000fc800078efcff */
[----:B------:R-:W-:-:S13]  /*5880*/  ISETP.NE.AND P0, PT, R16, 0x3, PT ;  /* 0x000000031000780c */ /* 0x000fda0003f05270 */
[----:B------:R-:W-:Y:S05]  /*5890*/  @!P0 BRA `(.L_x_116) ;  /* 0x0000000000048947 */ /* 0x000fea0003800000 */
[----:B------:R-:W-:Y:S01]  /*58a0*/  BPT.TRAP 0x1 ;  /* 0x000000040000795c */ /* 0x000fe20000300000 */
.L_x_116:
[----:B------:R-:W0:Y:S01]  /*58b0*/  S2R R3, SR_CgaCtaId ;  /* 0x0000000000037919 */ /* 0x000e220000008800 */
[----:B------:R-:W-:Y:S02]  /*58c0*/  MOV R2, 0x400 ;  /* 0x0000040000027802 */ /* 0x000fe40000000f00 */
[----:B------:R-:W-:Y:S02]  /*58d0*/  SHF.L.U32 R4, R0, 0x1f, RZ ;  /* 0x0000001f00047819 */ /* 0x000fe400000006ff */
[----:B0-----:R-:W-:-:S05]  /*58e0*/  LEA R2, R3, R2, 0x18 ;  /* 0x0000000203027211 */ /* 0x001fca00078ec0ff */
[----:B------:R-:W-:-:S04]  /*58f0*/  VIADD R2, R2, 0x70 ;  /* 0x0000007002027836 */ /* 0x000fc80000000000 */
[C---:B------:R-:W-:Y:S02]  /*5900*/  IMAD R9, R7.reuse, 0x8, R2 ;  /* 0x0000000807097824 */ /* 0x040fe400078e0202 */
[----:B------:R-:W-:Y:S02]  /*5910*/  VIADD R7, R7, 0x1 ;  /* 0x0000000107077836 */ /* 0x000fe40000000000 */
[----:B------:R-:W0:Y:S03]  /*5920*/  SYNCS.PHASECHK.TRANS64.TRYWAIT P0, [R9+URZ], R4 ;  /* 0x00000004090075a7 */ /* 0x000e26000800017f */
[----:B------:R-:W-:-:S04]  /*5930*/  ISETP.NE.AND P1, PT, R7, 0xe, PT ;  /* 0x0000000e0700780c */ /* 0x000fc80003f25270 */
[----:B------:R-:W-:Y:S02]  /*5940*/  SEL R3, RZ, 0x1, P1 ;  /* 0x00000001ff037807 */ /* 0x000fe40000800000 */
[----:B------:R-:W-:Y:S02]  /*5950*/  SEL R7, R7, RZ, P1 ;  /* 0x000000ff07077207 */ /* 0x000fe40000800000 */
[----:B------:R-:W-:-:S03]  /*5960*/  LOP3.LUT R6, R0, R3, RZ, 0x3c, !PT ;  /* 0x0000000300067212 */ /* 0x000fc600078e3cff */
[----:B------:R-:W-:Y:S01]  /*5970*/  IMAD R8, R7, 0x8, R2 ;  /* 0x0000000807087824 */ /* 0x000fe200078e0202 */
[----:B------:R-:W-:Y:S01]  /*5980*/  SHF.L.U32 R5, R6, 0x1f, RZ ;  /* 0x0000001f06057819 */ /* 0x000fe200000006ff */
[----:B0-----:R-:W-:Y:S06]  /*5990*/  @!P0 BRA `(.L_x_117) ;  /* 0x0000000800708947 */ /* 0x001fec0003800000 */
.L_x_140:
[----:B------:R-:W1:Y:S01]  /*59a0*/  SYNCS.PHASECHK.TRANS64.TRYWAIT P0, [R8+URZ], R5 ;  /* 0x00000005080075a7 */ /* 0x000e62000800017f */
[----:B------:R-:W-:-:S05]  /*59b0*/  VIADD R0, R7, 0x1 ;  /* 0x0000000107007836 */ /* 0x000fca0000000000 */
[----:B------:R-:W-:-:S04]  /*59c0*/  ISETP.NE.AND P1, PT, R0, 0xe, PT ;  /* 0x0000000e0000780c */ /* 0x000fc80003f25270 */
[----:B------:R-:W-:Y:S02]  /*59d0*/  SEL R3, RZ, 0x1, P1 ;  /* 0x00000001ff037807 */ /* 0x000fe40000800000 */
[----:B------:R-:W-:Y:S02]  /*59e0*/  SEL R7, R0, RZ, P1 ;  /* 0x000000ff00077207 */ /* 0x000fe40000800000 */
[----:B------:R-:W-:-:S03]  /*59f0*/  LOP3.LUT R6, R6, R3, RZ, 0x3c, !PT ;  /* 0x0000000306067212 */ /* 0x000fc600078e3cff */
[----:B0-----:R-:W-:Y:S01]  /*5a00*/  IMAD R9, R7, 0x8, R2 ;  /* 0x0000000807097824 */ /* 0x001fe200078e0202 */
[----:B------:R-:W-:Y:S01]  /*5a10*/  SHF.L.U32 R4, R6, 0x1f, RZ ;  /* 0x0000001f06047819 */ /* 0x000fe200000006ff */
[----:B-1----:R-:W-:Y:S06]  /*5a20*/  @!P0 BRA `(.L_x_118) ;  /* 0x0000000800608947 */ /* 0x002fec0003800000 */
.L_x_141:
        /* <DEDUP_REMOVED lines=9> */
.L_x_142:
        /* <DEDUP_REMOVED lines=9> */
.L_x_143:
        /* <DEDUP_REMOVED lines=9> */
.L_x_144:
        /* <DEDUP_REMOVED lines=9> */
.L_x_145:
        /* <DEDUP_REMOVED lines=9> */
.L_x_146:
        /* <DEDUP_REMOVED lines=9> */
.L_x_147:
        /* <DEDUP_REMOVED lines=9> */
.L_x_148:
        /* <DEDUP_REMOVED lines=9> */
.L_x_149:
        /* <DEDUP_REMOVED lines=9> */
.L_x_150:
[----:B------:R-:W1:Y:S01]  /*5f40*/  SYNCS.PHASECHK.TRANS64.TRYWAIT P0, [R8+URZ], R5 ;  /* 0x00000005080075a7 */ /* 0x000e62000800017f */
[----:B------:R-:W-:-:S05]  /*5f50*/  VIADD R0, R7, 0x1 ;  /* 0x0000000107007836 */ /* 0x000fca0000000000 */
[----:B------:R-:W-:-:S04]  /*5f60*/  ISETP.NE.AND P1, PT, R0, 0xe, PT ;  /* 0x0000000e0000780c */ /* 0x000fc80003f25270 */
[----:B------:R-:W-:Y:S02]  /*5f70*/  SEL R3, RZ, 0x1, P1 ;  /* 0x00000001ff037807 */ /* 0x000fe40000800000 */
[----:B------:R-:W-:Y:S02]  /*5f80*/  SEL R7, R0, RZ, P1 ;  /* 0x000000ff00077207 */ /* 0x000fe40000800000 */
[----:B0-----:R-:W-:-:S03]  /*5f90*/  LOP3.LUT R9, R6, R3, RZ, 0x3c, !PT ;  /* 0x0000000306097212 */ /* 0x001fc600078e3cff */
[----:B------:R-:W-:Y:S01]  /*5fa0*/  IMAD R11, R7, 0x8, R2 ;  /* 0x00000008070b7824 */ /* 0x000fe200078e0202 */
[----:B------:R-:W-:Y:S01]  /*5fb0*/  SHF.L.U32 R6, R9, 0x1f, RZ ;  /* 0x0000001f09067819 */ /* 0x000fe200000006ff */
[----:B-1----:R-:W-:Y:S06]  /*5fc0*/  @!P0 BRA `(.L_x_128) ;  /* 0x0000000400c08947 */ /* 0x002fec0003800000 */
.L_x_151:
[----:B------:R-:W1:Y:S01]  /*5fd0*/  SYNCS.PHASECHK.TRANS64.TRYWAIT P0, [R11+URZ], R6 ;  /* 0x000000060b0075a7 */ /* 0x000e62000800017f */
[----:B------:R-:W-:-:S05]  /*5fe0*/  VIADD R0, R7, 0x1 ;  /* 0x0000000107007836 */ /* 0x000fca0000000000 */
[----:B------:R-:W-:-:S04]  /*5ff0*/  ISETP.NE.AND P1, PT, R0, 0xe, PT ;  /* 0x0000000e0000780c */ /* 0x000fc80003f25270 */
[----:B------:R-:W-:Y:S02]  /*6000*/  SEL R4, RZ, 0x1, P1 ;  /* 0x00000001ff047807 */ /* 0x000fe40000800000 */
[----:B------:R-:W-:Y:S02]  /*6010*/  SEL R3, R0, RZ, P1 ;  /* 0x000000ff00037207 */ /* 0x000fe40000800000 */
[----:B------:R-:W-:Y:S01]  /*6020*/  LOP3.LUT R0, R9, R4, RZ, 0x3c, !PT ;  /* 0x0000000409007212 */ /* 0x000fe200078e3cff */
[----:B-1----:R-:W-:Y:S06]  /*6030*/  @!P0 BRA `(.L_x_129) ;  /* 0x0000000400b88947 */ /* 0x002fec0003800000 */
.L_x_152:
[----:B------:R-:W-:Y:S01]  /*6040*/  IMAD R3, R3, 0x8, R2 ;  /* 0x0000000803037824 */ /* 0x000fe200078e0202 */
[----:B------:R-:W-:-:S07]  /*6050*/  SHF.L.U32 R0, R0, 0x1f, RZ ;  /* 0x0000001f00007819 */ /* 0x000fce00000006ff */
.L_x_130:
[----:B--2---:R2:W3:Y:S02]  /*6060*/  SYNCS.PHASECHK.TRANS64.TRYWAIT P0, [R3+URZ], R0 ;  /* 0x00000000030075a7 */ /* 0x0044e4000800017f */
[----:B---3--:R-:W-:Y:S05]  /*6070*/  @!P0 NANOSLEEP.SYNCS 0x989680 ;  /* 0x009896800000895d */ /* 0x008fea0003900000 */
[----:B------:R-:W3:Y:S02]  /*6080*/  @!P0 SYNCS.PHASECHK.TRANS64 P0, [R3+URZ], R0 ;  /* 0x00000000030085a7 */ /* 0x000ee4000800007f */
[----:B---3--:R-:W-:Y:S05]  /*6090*/  @!P0 BRA `(.L_x_130) ;  /* 0xfffffffc00f08947 */ /* 0x008fea000383ffff */
.L_x_115:
[----:B------:R-:W-:Y:S05]  /*60a0*/  BSYNC B0 ;  /* 0x0000000000007941 */ /* 0x000fea0003800000 */
.L_x_114:
[----:B------:R-:W-:Y:S05]  /*60b0*/  EXIT ;  /* 0x000000000000794d */ /* 0x000fea0003800000 */
.L_x_16:
[----:B-1----:R1:W2:Y:S02]  /*60c0*/  SYNCS.PHASECHK.TRANS64.TRYWAIT P0, [R63+URZ], R0 ;  /* 0x000000003f0075a7 */ /* 0x0022a4000800017f */
[----:B--2---:R-:W-:Y:S05]  /*60d0*/  @!P0 NANOSLEEP.SYNCS 0x989680 ;  /* 0x009896800000895d */ /* 0x004fea0003900000 */
[----:B------:R-:W2:Y:S02]  /*60e0*/  @!P0 SYNCS.PHASECHK.TRANS64 P0, [R63+URZ], R0 ;  /* 0x000000003f0085a7 */ /* 0x000ea4000800007f */
[----:B--2---:R-:W-:Y:S05]  /*60f0*/  @!P0 BRA `(.L_x_16) ;  /* 0xfffffffc00f08947 */ /* 0x004fea000383ffff */
[----:B------:R-:W-:Y:S05]  /*6100*/  BRA `(.L_x_131) ;  /* 0xffffffb4005c7947 */ /* 0x000fea000383ffff */
.L_x_21:
[----:B--2---:R2:W3:Y:S02]  /*6110*/  SYNCS.PHASECHK.TRANS64.TRYWAIT P1, [R3+URZ], R0 ;  /* 0x00000000030075a7 */ /* 0x0044e4000802017f */
[----:B---3--:R-:W-:Y:S05]  /*6120*/  @!P1 NANOSLEEP.SYNCS 0x989680 ;  /* 0x009896800000995d */ /* 0x008fea0003900000 */
[----:B------:R-:W3:Y:S02]  /*6130*/  @!P1 SYNCS.PHASECHK.TRANS64 P1, [R3+URZ], R0 ;  /* 0x00000000030095a7 */ /* 0x000ee4000802007f */
[----:B---3--:R-:W-:Y:S05]  /*6140*/  @!P1 BRA `(.L_x_21) ;  /* 0xfffffffc00f09947 */ /* 0x008fea000383ffff */
[----:B------:R-:W-:Y:S05]  /*6150*/  BRA `(.L_x_20) ;  /* 0xffffffb400c07947 */ /* 0x000fea000383ffff */
.L_x_26:
[----:B--2---:R-:W-:-:S04]  /*6160*/  IMAD.U32 R4, RZ, RZ, UR4 ;  /* 0x00000004ff047e24 */ /* 0x004fc8000f8e00ff */
[----:B------:R2:W3:Y:S03]  /*6170*/  SYNCS.PHASECHK.TRANS64.TRYWAIT P1, [R4+URZ], R3 ;  /* 0x00000003040075a7 */ /* 0x0004e6000802017f */
[----:B---3--:R-:W-:Y:S05]  /*6180*/  @!P1 NANOSLEEP.SYNCS 0x989680 ;  /* 0x009896800000995d */ /* 0x008fea0003900000 */
[----:B------:R-:W3:Y:S02]  /*6190*/  @!P1 SYNCS.PHASECHK.TRANS64 P1, [R4+URZ], R3 ;  /* 0x00000003040095a7 */ /* 0x000ee4000802007f */
[----:B---3--:R-:W-:Y:S05]  /*61a0*/  @!P1 BRA `(.L_x_26) ;  /* 0xfffffffc00ec9947 */ /* 0x008fea000383ffff */
[----:B------:R-:W-:Y:S05]  /*61b0*/  BRA `(.L_x_25) ;  /* 0xffffffb800787947 */ /* 0x000fea000383ffff */
.L_x_32:
[----:B---3--:R3:W4:Y:S02]  /*61c0*/  SYNCS.PHASECHK.TRANS64.TRYWAIT P0, [R63+URZ+0x10], R0 ;  /* 0x000010003f0075a7 */ /* 0x008724000800017f */
[----:B----4-:R-:W-:Y:S05]  /*61d0*/  @!P0 NANOSLEEP.SYNCS 0x989680 ;  /* 0x009896800000895d */ /* 0x010fea0003900000 */
[----:B------:R-:W4:Y:S02]  /*61e0*/  @!P0 SYNCS.PHASECHK.TRANS64 P0, [R63+URZ+0x10], R0 ;  /* 0x000010003f0085a7 */ /* 0x000f24000800007f */
[----:B----4-:R-:W-:Y:S05]  /*61f0*/  @!P0 BRA `(.L_x_32) ;  /* 0xfffffffc00f08947 */ /* 0x010fea000383ffff */
[----:B------:R-:W-:Y:S05]  /*6200*/  BRA `(.L_x_132) ;  /* 0xffffffbc00b87947 */ /* 0x000fea000383ffff */
.L_x_101:
[----:B------:R-:W-:Y:S01]  /*6210*/  BSSY B1, `(.L_x_133) ;  /* 0x0000006000017945 */ /* 0x000fe20003800000 */
[----:B------:R-:W-:-:S07]  /*6220*/  IMAD.MOV.U32 R15, RZ, RZ, -0x1 ;  /* 0xffffffffff0f7424 */ /* 0x000fce00078e00ff */
[----:B-----5:R-:W-:Y:S05]  /*6230*/  WARPSYNC.COLLECTIVE R15, `(.L_x_134) ;  /* 0x000000000f0c7348 */ /* 0x020fea0003c00000 */
[----:B------:R-:W-:Y:S02]  /*6240*/  ELECT P6, UR62, PT ;  /* 0x00000000003e782f */ /* 0x000fe400038c0000 */
[----:B------:R-:W-:Y:S01]  /*6250*/  MOV R14, UR62 ;  /* 0x0000003e000e7c02 */ /* 0x000fe20008000f00 */
[----:B-----5:R-:W-:Y:S10]  /*6260*/  ENDCOLLECTIVE ;  /* 0x000000000000791b */ /* 0x020ff40003800000 */
.L_x_134:
[----:B------:R-:W-:Y:S05]  /*6270*/  BSYNC B1 ;  /* 0x0000000000017941 */ /* 0x000fea0003800000 */
.L_x_133:
[----:B------:R-:W-:Y:S05]  /*6280*/  BRA `(.L_x_135) ;  /* 0xffffffe800a07947 */ /* 0x000fea000383ffff */
.L_x_104:
[----:B0-----:R0:W1:Y:S02]  /*6290*/  SYNCS.PHASECHK.TRANS64.TRYWAIT P1, [R10+URZ+0x70], R5 ;  /* 0x000070050a0075a7 */ /* 0x001064000802017f */
[----:B-1----:R-:W-:Y:S05]  /*62a0*/  @!P1 NANOSLEEP.SYNCS 0x989680 ;  /* 0x009896800000995d */ /* 0x002fea0003900000 */
[----:B------:R-:W1:Y:S02]  /*62b0*/  @!P1 SYNCS.PHASECHK.TRANS64 P1, [R10+URZ+0x70], R5 ;  /* 0x000070050a0095a7 */ /* 0x000e64000802007f */
[----:B-1----:R-:W-:Y:S05]  /*62c0*/  @!P1 BRA `(.L_x_104) ;  /* 0xfffffffc00f09947 */ /* 0x002fea000383ffff */
[----:B------:R-:W-:Y:S05]  /*62d0*/  BRA `(.L_x_136) ;  /* 0xffffffe800d47947 */ /* 0x000fea000383ffff */
.L_x_113:
[----:B------:R-:W-:Y:S01]  /*62e0*/  BSSY B0, `(.L_x_137) ;  /* 0x0000006000007945 */ /* 0x000fe20003800000 */
[----:B------:R-:W-:-:S07]  /*62f0*/  IMAD.MOV.U32 R15, RZ, RZ, -0x1 ;  /* 0xffffffffff0f7424 */ /* 0x000fce00078e00ff */
[----:B-----5:R-:W-:Y:S05]  /*6300*/  WARPSYNC.COLLECTIVE R15, `(.L_x_138) ;  /* 0x000000000f0c7348 */ /* 0x020fea0003c00000 */
[----:B------:R-:W-:Y:S02]  /*6310*/  ELECT P6, UR62, PT ;  /* 0x00000000003e782f */ /* 0x000fe400038c0000 */
[----:B------:R-:W-:Y:S01]  /*6320*/  MOV R14, UR62 ;  /* 0x0000003e000e7c02 */ /* 0x000fe20008000f00 */
[----:B-----5:R-:W-:Y:S10]  /*6330*/  ENDCOLLECTIVE ;  /* 0x000000000000791b */ /* 0x020ff40003800000 */
.L_x_138:
[----:B------:R-:W-:Y:S05]  /*6340*/  BSYNC B0 ;  /* 0x0000000000007941 */ /* 0x000fea0003800000 */
.L_x_137:
[----:B------:R-:W-:Y:S05]  /*6350*/  BRA `(.L_x_139) ;  /* 0xfffffff4003c7947 */ /* 0x000fea000383ffff */
.L_x_117:
[----:B0-----:R0:W1:Y:S02]  /*6360*/  SYNCS.PHASECHK.TRANS64.TRYWAIT P0, [R9+URZ], R4 ;  /* 0x00000004090075a7 */ /* 0x001064000800017f */
[----:B-1----:R-:W-:Y:S05]  /*6370*/  @!P0 NANOSLEEP.SYNCS 0x989680 ;  /* 0x009896800000895d */ /* 0x002fea0003900000 */
[----:B------:R-:W1:Y:S02]  /*6380*/  @!P0 SYNCS.PHASECHK.TRANS64 P0, [R9+URZ], R4 ;  /* 0x00000004090085a7 */ /* 0x000e64000800007f */
[----:B-1----:R-:W-:Y:S05]  /*6390*/  @!P0 BRA `(.L_x_117) ;  /* 0xfffffffc00f08947 */ /* 0x002fea000383ffff */
[----:B------:R-:W-:Y:S05]  /*63a0*/  BRA `(.L_x_140) ;  /* 0xfffffff4007c7947 */ /* 0x000fea000383ffff */
.L_x_118:
[----:B0-----:R0:W1:Y:S02]  /*63b0*/  SYNCS.PHASECHK.TRANS64.TRYWAIT P0, [R8+URZ], R5 ;  /* 0x00000005080075a7 */ /* 0x001064000800017f */
[----:B-1----:R-:W-:Y:S05]  /*63c0*/  @!P0 NANOSLEEP.SYNCS 0x989680 ;  /* 0x009896800000895d */ /* 0x002fea0003900000 */
[----:B------:R-:W1:Y:S02]  /*63d0*/  @!P0 SYNCS.PHASECHK.TRANS64 P0, [R8+URZ], R5 ;  /* 0x00000005080085a7 */ /* 0x000e64000800007f */
[----:B-1----:R-:W-:Y:S05]  /*63e0*/  @!P0 BRA `(.L_x_118) ;  /* 0xfffffffc00f08947 */ /* 0x002fea000383ffff */
[----:B------:R-:W-:Y:S05]  /*63f0*/  BRA `(.L_x_141) ;  /* 0xfffffff4008c7947 */ /* 0x000fea000383ffff */
.L_x_119:
[----:B0-----:R0:W1:Y:S02]  /*6400*/  SYNCS.PHASECHK.TRANS64.TRYWAIT P0, [R9+URZ], R4 ;  /* 0x00000004090075a7 */ /* 0x001064000800017f */
[----:B-1----:R-:W-:Y:S05]  /*6410*/  @!P0 NANOSLEEP.SYNCS 0x989680 ;  /* 0x009896800000895d */ /* 0x002fea0003900000 */
[----:B------:R-:W1:Y:S02]  /*6420*/  @!P0 SYNCS.PHASECHK.TRANS64 P0, [R9+URZ], R4 ;  /* 0x00000004090085a7 */ /* 0x000e64000800007f */
[----:B-1----:R-:W-:Y:S05]  /*6430*/  @!P0 BRA `(.L_x_119) ;  /* 0xfffffffc00f08947 */ /* 0x002fea000383ffff */
[----:B------:R-:W-:Y:S05]  /*6440*/  BRA `(.L_x_142) ;  /* 0xfffffff4009c7947 */ /* 0x000fea000383ffff */
.L_x_120:
[----:B0-----:R0:W1:Y:S02]  /*6450*/  SYNCS.PHASECHK.TRANS64.TRYWAIT P0, [R8+URZ], R5 ;  /* 0x00000005080075a7 */ /* 0x001064000800017f */
[----:B-1----:R-:W-:Y:S05]  /*6460*/  @!P0 NANOSLEEP.SYNCS 0x989680 ;  /* 0x009896800000895d */ /* 0x002fea0003900000 */
[----:B------:R-:W1:Y:S02]  /*6470*/  @!P0 SYNCS.PHASECHK.TRANS64 P0, [R8+URZ], R5 ;  /* 0x00000005080085a7 */ /* 0x000e64000800007f */
[----:B-1----:R-:W-:Y:S05]  /*6480*/  @!P0 BRA `(.L_x_120) ;  /* 0xfffffffc00f08947 */ /* 0x002fea000383ffff */
[----:B------:R-:W-:Y:S05]  /*6490*/  BRA `(.L_x_143) ;  /* 0xfffffff400ac7947 */ /* 0x000fea000383ffff */
.L_x_121:
[----:B0-----:R0:W1:Y:S02]  /*64a0*/  SYNCS.PHASECHK.TRANS64.TRYWAIT P0, [R9+URZ], R4 ;  /* 0x00000004090075a7 */ /* 0x001064000800017f */
[----:B-1----:R-:W-:Y:S05]  /*64b0*/  @!P0 NANOSLEEP.SYNCS 0x989680 ;  /* 0x009896800000895d */ /* 0x002fea0003900000 */
[----:B------:R-:W1:Y:S02]  /*64c0*/  @!P0 SYNCS.PHASECHK.TRANS64 P0, [R9+URZ], R4 ;  /* 0x00000004090085a7 */ /* 0x000e64000800007f */
[----:B-1----:R-:W-:Y:S05]  /*64d0*/  @!P0 BRA `(.L_x_121) ;  /* 0xfffffffc00f08947 */ /* 0x002fea000383ffff */
[----:B------:R-:W-:Y:S05]  /*64e0*/  BRA `(.L_x_144) ;  /* 0xfffffff400bc7947 */ /* 0x000fea000383ffff */
.L_x_122:
[----:B0-----:R0:W1:Y:S02]  /*64f0*/  SYNCS.PHASECHK.TRANS64.TRYWAIT P0, [R8+URZ], R5 ;  /* 0x00000005080075a7 */ /* 0x001064000800017f */
[----:B-1----:R-:W-:Y:S05]  /*6500*/  @!P0 NANOSLEEP.SYNCS 0x989680 ;  /* 0x009896800000895d */ /* 0x002fea0003900000 */
[----:B------:R-:W1:Y:S02]  /*6510*/  @!P0 SYNCS.PHASECHK.TRANS64 P0, [R8+URZ], R5 ;  /* 0x00000005080085a7 */ /* 0x000e64000800007f */
[----:B-1----:R-:W-:Y:S05]  /*6520*/  @!P0 BRA `(.L_x_122) ;  /* 0xfffffffc00f08947 */ /* 0x002fea000383ffff */
[----:B------:R-:W-:Y:S05]  /*6530*/  BRA `(.L_x_145) ;  /* 0xfffffff400cc7947 */ /* 0x000fea000383ffff */
.L_x_123:
[----:B0-----:R0:W1:Y:S02]  /*6540*/  SYNCS.PHASECHK.TRANS64.TRYWAIT P0, [R9+URZ], R4 ;  /* 0x00000004090075a7 */ /* 0x001064000800017f */
[----:B-1----:R-:W-:Y:S05]  /*6550*/  @!P0 NANOSLEEP.SYNCS 0x989680 ;  /* 0x009896800000895d */ /* 0x002fea0003900000 */
[----:B------:R-:W1:Y:S02]  /*6560*/  @!P0 SYNCS.PHASECHK.TRANS64 P0, [R9+URZ], R4 ;  /* 0x00000004090085a7 */ /* 0x000e64000800007f */
[----:B-1----:R-:W-:Y:S05]  /*6570*/  @!P0 BRA `(.L_x_123) ;  /* 0xfffffffc00f08947 */ /* 0x002fea000383ffff */
[----:B------:R-:W-:Y:S05]  /*6580*/  BRA `(.L_x_146) ;  /* 0xfffffff400dc7947 */ /* 0x000fea000383ffff */
.L_x_124:
[----:B0-----:R0:W1:Y:S02]  /*6590*/  SYNCS.PHASECHK.TRANS64.TRYWAIT P0, [R8+URZ], R5 ;  /* 0x00000005080075a7 */ /* 0x001064000800017f */
[----:B-1----:R-:W-:Y:S05]  /*65a0*/  @!P0 NANOSLEEP.SYNCS 0x989680 ;  /* 0x009896800000895d */ /* 0x002fea0003900000 */
[----:B------:R-:W1:Y:S02]  /*65b0*/  @!P0 SYNCS.PHASECHK.TRANS64 P0, [R8+URZ], R5 ;  /* 0x00000005080085a7 */ /* 0x000e64000800007f */
[----:B-1----:R-:W-:Y:S05]  /*65c0*/  @!P0 BRA `(.L_x_124) ;  /* 0xfffffffc00f08947 */ /* 0x002fea000383ffff */
[----:B------:R-:W-:Y:S05]  /*65d0*/  BRA `(.L_x_147) ;  /* 0xfffffff400ec7947 */ /* 0x000fea000383ffff */
.L_x_125:
[----:B0-----:R0:W1:Y:S02]  /*65e0*/  SYNCS.PHASECHK.TRANS64.TRYWAIT P0, [R9+URZ], R4 ;  /* 0x00000004090075a7 */ /* 0x001064000800017f */
[----:B-1----:R-:W-:Y:S05]  /*65f0*/  @!P0 NANOSLEEP.SYNCS 0x989680 ;  /* 0x009896800000895d */ /* 0x002fea0003900000 */
[----:B------:R-:W1:Y:S02]  /*6600*/  @!P0 SYNCS.PHASECHK.TRANS64 P0, [R9+URZ], R4 ;  /* 0x00000004090085a7 */ /* 0x000e64000800007f */
[----:B-1----:R-:W-:Y:S05]  /*6610*/  @!P0 BRA `(.L_x_125) ;  /* 0xfffffffc00f08947 */ /* 0x002fea000383ffff */
[----:B------:R-:W-:Y:S05]  /*6620*/  BRA `(.L_x_148) ;  /* 0xfffffff400fc7947 */ /* 0x000fea000383ffff */
.L_x_126:
[----:B0-----:R0:W1:Y:S02]  /*6630*/  SYNCS.PHASECHK.TRANS64.TRYWAIT P0, [R8+URZ], R5 ;  /* 0x00000005080075a7 */ /* 0x001064000800017f */
[----:B-1----:R-:W-:Y:S05]  /*6640*/  @!P0 NANOSLEEP.SYNCS 0x989680 ;  /* 0x009896800000895d */ /* 0x002fea0003900000 */
[----:B------:R-:W1:Y:S02]  /*6650*/  @!P0 SYNCS.PHASECHK.TRANS64 P0, [R8+URZ], R5 ;  /* 0x00000005080085a7 */ /* 0x000e64000800007f */
[----:B-1----:R-:W-:Y:S05]  /*6660*/  @!P0 BRA `(.L_x_126) ;  /* 0xfffffffc00f08947 */ /* 0x002fea000383ffff */
[----:B------:R-:W-:Y:S05]  /*6670*/  BRA `(.L_x_149) ;  /* 0xfffffff8000c7947 */ /* 0x000fea000383ffff */
.L_x_127:
[----:B0-----:R0:W1:Y:S02]  /*6680*/  SYNCS.PHASECHK.TRANS64.TRYWAIT P0, [R9+URZ], R4 ;  /* 0x00000004090075a7 */ /* 0x001064000800017f */
[----:B-1----:R-:W-:Y:S05]  /*6690*/  @!P0 NANOSLEEP.SYNCS 0x989680 ;  /* 0x009896800000895d */ /* 0x002fea0003900000 */
[----:B------:R-:W1:Y:S02]  /*66a0*/  @!P0 SYNCS.PHASECHK.TRANS64 P0, [R9+URZ], R4 ;  /* 0x00000004090085a7 */ /* 0x000e64000800007f */
[----:B-1----:R-:W-:Y:S05]  /*66b0*/  @!P0 BRA `(.L_x_127) ;  /* 0xfffffffc00f08947 */ /* 0x002fea000383ffff */
[----:B------:R-:W-:Y:S05]  /*66c0*/  BRA `(.L_x_150) ;  /* 0xfffffff8001c7947 */ /* 0x000fea000383ffff */
.L_x_128:
[----:B0-----:R0:W1:Y:S02]  /*66d0*/  SYNCS.PHASECHK.TRANS64.TRYWAIT P0, [R8+URZ], R5 ;  /* 0x00000005080075a7 */ /* 0x001064000800017f */
[----:B-1----:R-:W-:Y:S05]  /*66e0*/  @!P0 NANOSLEEP.SYNCS 0x989680 ;  /* 0x009896800000895d */ /* 0x002fea0003900000 */
[----:B------:R-:W1:Y:S02]  /*66f0*/  @!P0 SYNCS.PHASECHK.TRANS64 P0, [R8+URZ], R5 ;  /* 0x00000005080085a7 */ /* 0x000e64000800007f */
[----:B-1----:R-:W-:Y:S05]  /*6700*/  @!P0 BRA `(.L_x_128) ;  /* 0xfffffffc00f08947 */ /* 0x002fea000383ffff */
[----:B------:R-:W-:Y:S05]  /*6710*/  BRA `(.L_x_151) ;  /* 0xfffffff8002c7947 */ /* 0x000fea000383ffff */
.L_x_129:
[----:B-1----:R1:W2:Y:S02]  /*6720*/  SYNCS.PHASECHK.TRANS64.TRYWAIT P0, [R11+URZ], R6 ;  /* 0x000000060b0075a7 */ /* 0x0022a4000800017f */
[----:B--2---:R-:W-:Y:S05]  /*6730*/  @!P0 NANOSLEEP.SYNCS 0x989680 ;  /* 0x009896800000895d */ /* 0x004fea0003900000 */
[----:B------:R-:W2:Y:S02]  /*6740*/  @!P0 SYNCS.PHASECHK.TRANS64 P0, [R11+URZ], R6 ;  /* 0x000000060b0085a7 */ /* 0x000ea4000800007f */
[----:B--2---:R-:W-:Y:S05]  /*6750*/  @!P0 BRA `(.L_x_129) ;  /* 0xfffffffc00f08947 */ /* 0x004fea000383ffff */
[----:B------:R-:W-:Y:S05]  /*6760*/  BRA `(.L_x_152) ;  /* 0xfffffff800347947 */ /* 0x000fea000383ffff */
.L_x_153:
[----:B------:R-:W-:-:S00]  /*6770*/  BRA `(.L_x_153) ;  /* 0xfffffffc00fc7947 */ /* 0x000fc0000383ffff */
[----:B------:R-:W-:-:S00]  /*6780*/  NOP ;  /* 0x0000000000007918 */ /* 0x000fc00000000000 */
[----:B------:R-:W-:-:S00]  /*6790*/  NOP ;  /* 0x0000000000007918 */ /* 0x000fc00000000000 */
[----:B------:R-:W-:-:S00]  /*67a0*/  NOP ;  /* 0x0000000000007918 */ /* 0x000fc00000000000 */
[----:B------:R-:W-:-:S00]  /*67b0*/  NOP ;  /* 0x0000000000007918 */ /* 0x000fc00000000000 */
[----:B------:R-:W-:-:S00]  /*67c0*/  NOP ;  /* 0x0000000000007918 */ /* 0x000fc00000000000 */
[----:B------:R-:W-:-:S00]  /*67d0*/  NOP ;  /* 0x0000000000007918 */ /* 0x000fc00000000000 */
[----:B------:R-:W-:-:S00]  /*67e0*/  NOP ;  /* 0x0000000000007918 */ /* 0x000fc00000000000 */
[----:B------:R-:W-:-:S00]  /*67f0*/  NOP ;  /* 0x0000000000007918 */ /* 0x000fc00000000000 */
.L_x_154:


//--------------------- .nv.global.init           --------------------------
	.section	.nv.global.init,"aw",@progbits
.nv.global.init:
	.type		$str$22,@object
	.size		$str$22,($str$23 - $str$22)
$str$22:
        /*0000*/ 	.byte	0x6b, 0x5f, 0x74, 0x69, 0x6c, 0x65, 0x5f, 0x63, 0x6f, 0x75, 0x6e, 0x74, 0x20, 0x3e, 0x3d, 0x20
        /*0010*/ 	.byte	0x31, 0x00
	.type		$str$23,@object
	.size		$str$23,(__unnamed_1 - $str$23)
$str$23:
        /*0012*/ 	.byte	0x2f, 0x74, 0x6d, 0x70, 0x2f, 0x63, 0x75, 0x74, 0x6c, 0x61, 0x73, 0x73, 0x5f, 0x73, 0x77, 0x65
        /*0022*/ 	.byte	0x65, 0x70, 0x5f, 0x73, 0x72, 0x63, 0x2f, 0x69, 0x6e, 0x63, 0x6c, 0x75, 0x64, 0x65, 0x2f, 0x63
        /*0032*/ 	.byte	0x75, 0x74, 0x6c, 0x61, 0x73, 0x73, 0x2f, 0x67, 0x65, 0x6d, 0x6d, 0x2f, 0x63, 0x6f, 0x6c, 0x6c
        /*0042*/ 	.byte	0x65, 0x63, 0x74, 0x69, 0x76, 0x65, 0x2f, 0x73, 0x6d, 0x39, 0x30, 0x5f, 0x6d, 0x6d, 0x61, 0x5f
        /*0052*/ 	.byte	0x74, 0x6d, 0x61, 0x5f, 0x67, 0x6d, 0x6d, 0x61, 0x5f, 0x73, 0x73, 0x5f, 0x77, 0x61, 0x72, 0x70
        /*0062*/ 	.byte	0x73, 0x70, 0x65, 0x63, 0x69, 0x61, 0x6c, 0x69, 0x7a, 0x65, 0x64, 0x2e, 0x68, 0x70, 0x70, 0x00
	.type		__unnamed_1,@object
	.size		__unnamed_1,(.L_0 - __unnamed_1)
__unnamed_1:
        /*0072*/ 	.byte	0x76, 0x6f, 0x69, 0x64, 0x20, 0x63, 0x75, 0x74, 0x6c, 0x61, 0x73, 0x73, 0x3a, 0x3a, 0x67, 0x65
        /* <DEDUP_REMOVED lines=179> */
        /*0bb2*/ 	.byte	0x69, 0x74, 0x79, 0x5d, 0x00
.L_0:


//--------------------- .nv.shared._ZN7cutlass13device_kernelINS_4gemm6kernel13GemmUniversalIN4cute5tupleIJiiiiEEENS1_10collective13CollectiveMmaINS1_34MainloopSm90TmaGmmaWarpSpecializedILi14ENS5_IJNS4_1CILi1EEESB_SB_EEENS1_32KernelTmaWarpSpecializedPingpongEEENS5_IJNSA_ILi64EEESF_SF_EEENS_6half_tENS5_IJlSB_lEEESH_SI_NS4_8TiledMMAINS4_8MMA_AtomIJNS4_4SM904GMMA25MMA_64x64x16_F32F16F16_SSILNSM_5MajorE0ELSO_0ELNSM_7ScaleInE1ELSP_1EEEEEENS4_6LayoutISC_NS5_IJNSA_ILi0EEEST_ST_EEEEENS5_IJNS4_10UnderscoreESW_SW_EEEEENS4_13SM90_TMA_LOADENS4_14ComposedLayoutINS4_7SwizzleILi3ELi4ELi3EEENS4_18smem_ptr_flag_bitsILi16EEENSS_INS5_IJNSA_ILi8EEESF_EEENS5_IJSF_SB_EEEEEEEvNS4_8identityESZ_S19_vS1A_EENS_8epilogue10collective6detail29Sm90TmaWarpSpecializedAdapterINS1D_15DefaultEpilogueISH_SI_SI_NS1C_6thread17LinearCombinationISH_Li1EffLNS1H_9ScaleType4KindE0ELNS_15FloatRoundStyleE2ESH_EENS1_15EpilogueDefaultEEEEEvvEEEEvNT_6ParamsE --------------------------
	.section	.nv.shared._ZN7cutlass13device_kernelINS_4gemm6kernel13GemmUniversalIN4cute5tupleIJiiiiEEENS1_10collective13CollectiveMmaINS1_34MainloopSm90TmaGmmaWarpSpecializedILi14ENS5_IJNS4_1CILi1EEESB_SB_EEENS1_32KernelTmaWarpSpecializedPingpongEEENS5_IJNSA_ILi64EEESF_SF_EEENS_6half_tENS5_IJlSB_lEEESH_SI_NS4_8TiledMMAINS4_8MMA_AtomIJNS4_4SM904GMMA25MMA_64x64x16_F32F16F16_SSILNSM_5MajorE0ELSO_0ELNSM_7ScaleInE1ELSP_1EEEEEENS4_6LayoutISC_NS5_IJNSA_ILi0EEEST_ST_EEEEENS5_IJNS4_10UnderscoreESW_SW_EEEEENS4_13SM90_TMA_LOADENS4_14ComposedLayoutINS4_7SwizzleILi3ELi4ELi3EEENS4_18smem_ptr_flag_bitsILi16EEENSS_INS5_IJNSA_ILi8EEESF_EEENS5_IJSF_SB_EEEEEEEvNS4_8identityESZ_S19_vS1A_EENS_8epilogue10collective6detail29Sm90TmaWarpSpecializedAdapterINS1D_15DefaultEpilogueISH_SI_SI_NS1C_6thread17LinearCombinationISH_Li1EffLNS1H_9ScaleType4KindE0ELNS_15FloatRoundStyleE2ESH_EENS1_15EpilogueDefaultEEEEEvvEEEEvNT_6ParamsE,"aw",@nobits
	.sectionflags	@""
	.align	16
	.zero		1024


//--------------------- .nv.shared.reserved.0     --------------------------
	.section	.nv.shared.reserved.0,"aw",@nobits
	.weak		__nv_reservedSMEM_offset_0_alias
	.size		__nv_reservedSMEM_offset_0_alias, 0, 0
	.other		__nv_reservedSMEM_offset_0_alias,@"STO_CUDA_RESERVED_SHARED STV_DEFAULT"
__nv_reservedSMEM_offset_0_alias:
	.zero		0


//--------------------- .nv.global                --------------------------
	.section	.nv.global,"aw",@nobits
.nv.global:
	.type		_ZN39_INTERNAL_e0e3eba2_4_k_cu_4599f109_28884cute1_E,@object
	.size		_ZN39_INTERNAL_e0e3eba2_4_k_cu_4599f109_28884cute1_E,(_ZN39_INTERNAL_e0e3eba2_4_k_cu_4599f109_28884cuda3std3__45__cpo6cbeginE - _ZN39_INTERNAL_e0e3eba2_4_k_cu_4599f109_28884cute1_E)
_ZN39_INTERNAL_e0e3eba2_4_k_cu_4599f109_28884cute1_E:
	.zero		1
	.type		_ZN39_INTERNAL_e0e3eba2_4_k_cu_4599f109_28884cuda3std3__45__cpo6cbeginE,@object
	.size		_ZN39_INTERNAL_e0e3eba2_4_k_cu_4599f109_28884cuda3std3__45__cpo6cbeginE,(_ZN39_INTERNAL_e0e3eba2_4_k_cu_4599f109_28884cuda3std3__48in_placeE - _ZN39_INTERNAL_e0e3eba2_4_k_cu_4599f109_28884cuda3std3__45__cpo6cbeginE)
_ZN39_INTERNAL_e0e3eba2_4_k_cu_4599f109_28884cuda3std3__45__cpo6cbeginE:
	.zero		1
	.type		_ZN39_INTERNAL_e0e3eba2_4_k_cu_4599f109_28884cuda3std3__48in_placeE,@object
	.size		_ZN39_INTERNAL_e0e3eba2_4_k_cu_4599f109_28884cuda3std3__48in_placeE,(_ZN39_INTERNAL_e0e3eba2_4_k_cu_4599f109_28884cuda3std6ranges3__45__cpo9iter_moveE - _ZN39_INTERNAL_e0e3eba2_4_k_cu_4599f109_28884cuda3std3__48in_placeE)
_ZN39_INTERNAL_e0e3eba2_4_k_cu_4599f109_28884cuda3std3__48in_placeE:
	.zero		1
	.type		_ZN39_INTERNAL_e0e3eba2_4_k_cu_4599f109_28884cuda3std6ranges3__45__cpo9iter_moveE,@object
	.size		_ZN39_INTERNAL_e0e3eba2_4_k_cu_4599f109_28884cuda3std6ranges3__45__cpo9iter_moveE,(_ZN39_INTERNAL_e0e3eba2_4_k_cu_4599f109_28884cuda3std3__45__cpo5beginE - _ZN39_INTERNAL_e0e3eba2_4_k_cu_4599f109_28884cuda3std6ranges3__45__cpo9iter_moveE)
_ZN39_INTERNAL_e0e3eba2_4_k_cu_4599f109_28884cuda3std6ranges3__45__cpo9iter_moveE:
	.zero		1
	.type		_ZN39_INTERNAL_e0e3eba2_4_k_cu_4599f109_28884cuda3std3__45__cpo5beginE,@object
	.size		_ZN39_INTERNAL_e0e3eba2_4_k_cu_4599f109_28884cuda3std3__45__cpo5beginE,(_ZN39_INTERNAL_e0e3eba2_4_k_cu_4599f109_28884cuda3std3__441_GLOBAL__N__e0e3eba2_4_k_cu_4599f109_28886ignoreE - _ZN39_INTERNAL_e0e3eba2_4_k_cu_4599f109_28884cuda3std3__45__cpo5beginE)
_ZN39_INTERNAL_e0e3eba2_4_k_cu_4599f109_28884cuda3std3__45__cpo5beginE:
	.zero		1
	.type		_ZN39_INTERNAL_e0e3eba2_4_k_cu_4599f109_28884cuda3std3__441_GLOBAL__N__e0e3eba2_4_k_cu_4599f109_28886ignoreE,@object
	.size		_ZN39_INTERNAL_e0e3eba2_4_k_cu_4599f109_28884cuda3std3__441_GLOBAL__N__e0e3eba2_4_k_cu_4599f109_28886ignoreE,(_ZN39_INTERNAL_e0e3eba2_4_k_cu_4599f109_28884cute7productE - _ZN39_INTERNAL_e0e3eba2_4_k_cu_4599f109_28884cuda3std3__441_GLOBAL__N__e0e3eba2_4_k_cu_4599f109_28886ignoreE)
_ZN39_INTERNAL_e0e3eba2_4_k_cu_4599f109_28884cuda3std3__441_GLOBAL__N__e0e3eba2_4_k_cu_4599f109_28886ignoreE:
	.zero		1
	.type		_ZN39_INTERNAL_e0e3eba2_4_k_cu_4599f109_28884cute7productE,@object
	.size		_ZN39_INTERNAL_e0e3eba2_4_k_cu_4599f109_28884cute7productE,(_ZN39_INTERNAL_e0e3eba2_4_k_cu_4599f109_28884cuda3std3__45__cpo3endE - _ZN39_INTERNAL_e0e3eba2_4_k_cu_4599f109_28884cute7productE)
_ZN39_INTERNAL_e0e3eba2_4_k_cu_4599f109_28884cute7productE:
	.zero		1
	.type		_ZN39_INTERNAL_e0e3eba2_4_k_cu_4599f109_28884cuda3std3__45__cpo3endE,@object
	.size		_ZN39_INTERNAL_e0e3eba2_4_k_cu_4599f109_28884cuda3std3__45__cpo3endE,(_ZN39_INTERNAL_e0e3eba2_4_k_cu_4599f109_28884cuda3std3__419piecewise_constructE - _ZN39_INTERNAL_e0e3eba2_4_k_cu_4599f109_28884cuda3std3__45__cpo3endE)
_ZN39_INTERNAL_e0e3eba2_4_k_cu_4599f109_28884cuda3std3__45__cpo3endE:
	.zero		1
	.type		_ZN39_INTERNAL_e0e3eba2_4_k_cu_4599f109_28884cuda3std3__419piecewise_constructE,@object
	.size		_ZN39_INTERNAL_e0e3eba2_4_k_cu_4599f109_28884cuda3std3__419piecewise_constructE,(_ZN39_INTERNAL_e0e3eba2_4_k_cu_4599f109_28884cuda3std3__45__cpo4cendE - _ZN39_INTERNAL_e0e3eba2_4_k_cu_4599f109_28884cuda3std3__419piecewise_constructE)
_ZN39_INTERNAL_e0e3eba2_4_k_cu_4599f109_28884cuda3std3__419piecewise_constructE:
	.zero		1
	.type		_ZN39_INTERNAL_e0e3eba2_4_k_cu_4599f109_28884cuda3std3__45__cpo4cendE,@object
	.size		_ZN39_INTERNAL_e0e3eba2_4_k_cu_4599f109_28884cuda3std3__45__cpo4cendE,(_ZN39_INTERNAL_e0e3eba2_4_k_cu_4599f109_28884cuda3std6ranges3__45__cpo4swapE - _ZN39_INTERNAL_e0e3eba2_4_k_cu_4599f109_28884cuda3std3__45__cpo4cendE)
_ZN39_INTERNAL_e0e3eba2_4_k_cu_4599f109_28884cuda3std3__45__cpo4cendE:
	.zero		1
	.type		_ZN39_INTERNAL_e0e3eba2_4_k_cu_4599f109_28884cuda3std6ranges3__45__cpo4swapE,@object
	.size		_ZN39_INTERNAL_e0e3eba2_4_k_cu_4599f109_28884cuda3std6ranges3__45__cpo4swapE,(.L_8 - _ZN39_INTERNAL_e0e3eba2_4_k_cu_4599f109_28884cuda3std6ranges3__45__cpo4swapE)
_ZN39_INTERNAL_e0e3eba2_4_k_cu_4599f109_28884cuda3std6ranges3__45__cpo4swapE:
	.zero		1
.L_8:


//--------------------- .nv.constant0._ZN7cutlass13device_kernelINS_4gemm6kernel13GemmUniversalIN4cute5tupleIJiiiiEEENS1_10collective13CollectiveMmaINS1_34MainloopSm90TmaGmmaWarpSpecializedILi14ENS5_IJNS4_1CILi1EEESB_SB_EEENS1_32KernelTmaWarpSpecializedPingpongEEENS5_IJNSA_ILi64EEESF_SF_EEENS_6half_tENS5_IJlSB_lEEESH_SI_NS4_8TiledMMAINS4_8MMA_AtomIJNS4_4SM904GMMA25MMA_64x64x16_F32F16F16_SSILNSM_5MajorE0ELSO_0ELNSM_7ScaleInE1ELSP_1EEEEEENS4_6LayoutISC_NS5_IJNSA_ILi0EEEST_ST_EEEEENS5_IJNS4_10UnderscoreESW_SW_EEEEENS4_13SM90_TMA_LOADENS4_14ComposedLayoutINS4_7SwizzleILi3ELi4ELi3EEENS4_18smem_ptr_flag_bitsILi16EEENSS_INS5_IJNSA_ILi8EEESF_EEENS5_IJSF_SB_EEEEEEEvNS4_8identityESZ_S19_vS1A_EENS_8epilogue10collective6detail29Sm90TmaWarpSpecializedAdapterINS1D_15DefaultEpilogueISH_SI_SI_NS1C_6thread17LinearCombinationISH_Li1EffLNS1H_9ScaleType4KindE0ELNS_15FloatRoundStyleE2ESH_EENS1_15EpilogueDefaultEEEEEvvEEEEvNT_6ParamsE --------------------------
	.section	.nv.constant0._ZN7cutlass13device_kernelINS_4gemm6kernel13GemmUniversalIN4cute5tupleIJiiiiEEENS1_10collective13CollectiveMmaINS1_34MainloopSm90TmaGmmaWarpSpecializedILi14ENS5_IJNS4_1CILi1EEESB_SB_EEENS1_32KernelTmaWarpSpecializedPingpongEEENS5_IJNSA_ILi64EEESF_SF_EEENS_6half_tENS5_IJlSB_lEEESH_SI_NS4_8TiledMMAINS4_8MMA_AtomIJNS4_4SM904GMMA25MMA_64x64x16_F32F16F16_SSILNSM_5MajorE0ELSO_0ELNSM_7ScaleInE1ELSP_1EEEEEENS4_6LayoutISC_NS5_IJNSA_ILi0EEEST_ST_EEEEENS5_IJNS4_10UnderscoreESW_SW_EEEEENS4_13SM90_TMA_LOADENS4_14ComposedLayoutINS4_7SwizzleILi3ELi4ELi3EEENS4_18smem_ptr_flag_bitsILi16EEENSS_INS5_IJNSA_ILi8EEESF_EEENS5_IJSF_SB_EEEEEEEvNS4_8identityESZ_S19_vS1A_EENS_8epilogue10collective6detail29Sm90TmaWarpSpecializedAdapterINS1D_15DefaultEpilogueISH_SI_SI_NS1C_6thread17LinearCombinationISH_Li1EffLNS1H_9ScaleType4KindE0ELNS_15FloatRoundStyleE2ESH_EENS1_15EpilogueDefaultEEEEEvvEEEEvNT_6ParamsE,"a",@progbits
	.sectionflags	@""
	.align	4
.nv.constant0._ZN7cutlass13device_kernelINS_4gemm6kernel13GemmUniversalIN4cute5tupleIJiiiiEEENS1_10collective13CollectiveMmaINS1_34MainloopSm90TmaGmmaWarpSpecializedILi14ENS5_IJNS4_1CILi1EEESB_SB_EEENS1_32KernelTmaWarpSpecializedPingpongEEENS5_IJNSA_ILi64EEESF_SF_EEENS_6half_tENS5_IJlSB_lEEESH_SI_NS4_8TiledMMAINS4_8MMA_AtomIJNS4_4SM904GMMA25MMA_64x64x16_F32F16F16_SSILNSM_5MajorE0ELSO_0ELNSM_7ScaleInE1ELSP_1EEEEEENS4_6LayoutISC_NS5_IJNSA_ILi0EEEST_ST_EEEEENS5_IJNS4_10UnderscoreESW_SW_EEEEENS4_13SM90_TMA_LOADENS4_14ComposedLayoutINS4_7SwizzleILi3ELi4ELi3EEENS4_18smem_ptr_flag_bitsILi16EEENSS_INS5_IJNSA_ILi8EEESF_EEENS5_IJSF_SB_EEEEEEEvNS4_8identityESZ_S19_vS1A_EENS_8epilogue10collective6detail29Sm90TmaWarpSpecializedAdapterINS1D_15DefaultEpilogueISH_SI_SI_NS1C_6thread17LinearCombinationISH_Li1EffLNS1H_9ScaleType4KindE0ELNS_15FloatRoundStyleE2ESH_EENS1_15EpilogueDefaultEEEEEvvEEEEvNT_6ParamsE:
	.zero		1664


//--------------------- SYMBOLS --------------------------

	.type		.nv.reservedSmem.offset0,@object
	.size		.nv.reservedSmem.offset0,0x4
	.type		__assertfail,@function
